	.target	sm_90a

	.elftype	@"ET_EXEC"


//--------------------- .note.nv.tkinfo           --------------------------
	.section	.note.nv.tkinfo,"",@"SHT_NOTE"
	.sectionflags	@"SHF_NOTE_NV_TKINFO"
	.tkinfo
        /*0018*/ 	.word	0x00000002
        /*0030*/ 	.string	""
        /*0030*/ 	.string	"ptxas"
        /*0030*/ 	.string	"Cuda compilation tools, release 13.0, V13.0.88"
        /*0030*/ 	.string	"Build cuda_13.0.r13.0/compiler.36424714_0"
        /*0030*/ 	.string	"-v  -suppress-debug-info  -lineinfo  -arch sm_90a "



//--------------------- .note.nv.cuinfo           --------------------------
	.section	.note.nv.cuinfo,"",@"SHT_NOTE"
	.sectionflags	@"SHF_NOTE_NV_CUINFO"
        /*0018*/ 	.short	0x0002
        /*001a*/ 	.short	0x005a
        /*001c*/ 	.short	0x0082
	.zero		2


//--------------------- .nv.info                  --------------------------
	.section	.nv.info,"",@"SHT_CUDA_INFO"
	.align	4


	//----- nvinfo : EIATTR_REGCOUNT
	.align		4
        /*0000*/ 	.byte	0x04, 0x2f
        /*0002*/ 	.short	(.L_1 - .L_0)
	.align		4
.L_0:
        /*0004*/ 	.word	index@(gluon_wgmma)
        /*0008*/ 	.word	0x0000003a


	//----- nvinfo : EIATTR_FRAME_SIZE
	.align		4
.L_1:
        /*000c*/ 	.byte	0x04, 0x11
        /*000e*/ 	.short	(.L_3 - .L_2)
	.align		4
.L_2:
        /*0010*/ 	.word	index@(gluon_wgmma)
        /*0014*/ 	.word	0x00000000


	//----- nvinfo : EIATTR_MIN_STACK_SIZE
	.align		4
.L_3:
        /*0018*/ 	.byte	0x04, 0x12
        /*001a*/ 	.short	(.L_5 - .L_4)
	.align		4
.L_4:
        /*001c*/ 	.word	index@(gluon_wgmma)
        /*0020*/ 	.word	0x00000000
.L_5:


//--------------------- .nv.compat                --------------------------
	.section	.nv.compat,"",@"SHT_CUDA_COMPAT_INFO"
	.align	4
        /*0000*/ 	.byte	0x02, 0x09, 0x01, 0x00, 0x02, 0x02, 0x04, 0x00, 0x02, 0x05, 0x05, 0x00, 0x03, 0x07, 0x01, 0x01
        /*0010*/ 	.byte	0x02, 0x03, 0x03, 0x00, 0x02, 0x06, 0x01, 0x00, 0x04, 0x0b, 0x08, 0x00, 0x00, 0x00, 0x00, 0x00
        /*0020*/ 	.byte	0x00, 0x00, 0x00, 0x00


//--------------------- .nv.info.gluon_wgmma      --------------------------
	.section	.nv.info.gluon_wgmma,"",@"SHT_CUDA_INFO"
	.sectionflags	@""
	.align	4


	//----- nvinfo : EIATTR_CUDA_API_VERSION
	.align		4
        /*0000*/ 	.byte	0x04, 0x37
        /*0002*/ 	.short	(.L_7 - .L_6)
.L_6:
        /*0004*/ 	.word	0x00000082


	//----- nvinfo : EIATTR_KPARAM_INFO
	.align		4
.L_7:
        /*0008*/ 	.byte	0x04, 0x17
        /*000a*/ 	.short	(.L_9 - .L_8)
.L_8:
        /*000c*/ 	.word	0x00000000
        /*0010*/ 	.short	0x000a
        /*0012*/ 	.short	0x0048
        /*0014*/ 	.byte	0x00, 0xf4, 0x21, 0x00


	//----- nvinfo : EIATTR_KPARAM_INFO
	.align		4
.L_9:
        /*0018*/ 	.byte	0x04, 0x17
        /*001a*/ 	.short	(.L_11 - .L_10)
.L_10:
        /*001c*/ 	.word	0x00000000
        /*0020*/ 	.short	0x0009
        /*0022*/ 	.short	0x0040
        /*0024*/ 	.byte	0x00, 0xf4, 0x21, 0x00


	//----- nvinfo : EIATTR_KPARAM_INFO
	.align		4
.L_11:
        /*0028*/ 	.byte	0x04, 0x17
        /*002a*/ 	.short	(.L_13 - .L_12)
.L_12:
        /*002c*/ 	.word	0x00000000
        /*0030*/ 	.short	0x0008
        /*0032*/ 	.short	0x0038
        /*0034*/ 	.byte	0x00, 0xf0, 0x21, 0x00


	//----- nvinfo : EIATTR_KPARAM_INFO
	.align		4
.L_13:
        /*0038*/ 	.byte	0x04, 0x17
        /*003a*/ 	.short	(.L_15 - .L_14)
.L_14:
        /*003c*/ 	.word	0x00000000
        /*0040*/ 	.short	0x0007
        /*0042*/ 	.short	0x0030
        /*0044*/ 	.byte	0x00, 0xf0, 0x21, 0x00


	//----- nvinfo : EIATTR_KPARAM_INFO
	.align		4
.L_15:
        /*0048*/ 	.byte	0x04, 0x17
        /*004a*/ 	.short	(.L_17 - .L_16)
.L_16:
        /*004c*/ 	.word	0x00000000
        /*0050*/ 	.short	0x0006
        /*0052*/ 	.short	0x0028
        /*0054*/ 	.byte	0x00, 0xf0, 0x21, 0x00


	//----- nvinfo : EIATTR_KPARAM_INFO
	.align		4
.L_17:
        /*0058*/ 	.byte	0x04, 0x17
        /*005a*/ 	.short	(.L_19 - .L_18)
.L_18:
        /*005c*/ 	.word	0x00000000
        /*0060*/ 	.short	0x0005
        /*0062*/ 	.short	0x0020
        /*0064*/ 	.byte	0x00, 0xf0, 0x11, 0x00


	//----- nvinfo : EIATTR_KPARAM_INFO
	.align		4
.L_19:
        /*0068*/ 	.byte	0x04, 0x17
        /*006a*/ 	.short	(.L_21 - .L_20)
.L_20:
        /*006c*/ 	.word	0x00000000
        /*0070*/ 	.short	0x0004
        /*0072*/ 	.short	0x001c
        /*0074*/ 	.byte	0x00, 0xf0, 0x11, 0x00


	//----- nvinfo : EIATTR_KPARAM_INFO
	.align		4
.L_21:
        /*0078*/ 	.byte	0x04, 0x17
        /*007a*/ 	.short	(.L_23 - .L_22)
.L_22:
        /*007c*/ 	.word	0x00000000
        /*0080*/ 	.short	0x0003
        /*0082*/ 	.short	0x0018
        /*0084*/ 	.byte	0x00, 0xf0, 0x11, 0x00


	//----- nvinfo : EIATTR_KPARAM_INFO
	.align		4
.L_23:
        /*0088*/ 	.byte	0x04, 0x17
        /*008a*/ 	.short	(.L_25 - .L_24)
.L_24:
        /*008c*/ 	.word	0x00000000
        /*0090*/ 	.short	0x0002
        /*0092*/ 	.short	0x0010
        /*0094*/ 	.byte	0x00, 0xf4, 0x21, 0x00


	//----- nvinfo : EIATTR_KPARAM_INFO
	.align		4
.L_25:
        /*0098*/ 	.byte	0x04, 0x17
        /*009a*/ 	.short	(.L_27 - .L_26)
.L_26:
        /*009c*/ 	.word	0x00000000
        /*00a0*/ 	.short	0x0001
        /*00a2*/ 	.short	0x0008
        /*00a4*/ 	.byte	0x00, 0xf4, 0x21, 0x00


	//----- nvinfo : EIATTR_KPARAM_INFO
	.align		4
.L_27:
        /*00a8*/ 	.byte	0x04, 0x17
        /*00aa*/ 	.short	(.L_29 - .L_28)
.L_28:
        /*00ac*/ 	.word	0x00000000
        /*00b0*/ 	.short	0x0000
        /*00b2*/ 	.short	0x0000
        /*00b4*/ 	.byte	0x00, 0xf4, 0x21, 0x00


	//----- nvinfo : EIATTR_SPARSE_MMA_MASK
	.align		4
.L_29:
        /*00b8*/ 	.byte	0x03, 0x50
        /*00ba*/ 	.short	0x0000


	//----- nvinfo : EIATTR_MAXREG_COUNT
	.align		4
        /*00bc*/ 	.byte	0x03, 0x1b
        /*00be*/ 	.short	0x00ff


	//----- nvinfo : EIATTR_NUM_BARRIERS
	.align		4
        /*00c0*/ 	.byte	0x02, 0x4c
        /*00c2*/ 	.byte	0x01
	.zero		1


	//----- nvinfo : EIATTR_MERCURY_ISA_VERSION
	.align		4
        /*00c4*/ 	.byte	0x03, 0x5f
        /*00c6*/ 	.short	0x0101


	//----- nvinfo : EIATTR_INT_WARP_WIDE_INSTR_OFFSETS
	.align		4
        /*00c8*/ 	.byte	0x04, 0x31
        /*00ca*/ 	.short	(.L_31 - .L_30)


	//   ....[0]....
.L_30:
        /*00cc*/ 	.word	0x00001340


	//   ....[1]....
        /*00d0*/ 	.word	0x00001360


	//   ....[2]....
        /*00d4*/ 	.word	0x00001370


	//   ....[3]....
        /*00d8*/ 	.word	0x00001380


	//   ....[4]....
        /*00dc*/ 	.word	0x00001490


	//   ....[5]....
        /*00e0*/ 	.word	0x00001770


	//   ....[6]....
        /*00e4*/ 	.word	0x00001780


	//   ....[7]....
        /*00e8*/ 	.word	0x000017f0


	//   ....[8]....
        /*00ec*/ 	.word	0x00001800


	//   ....[9]....
        /*00f0*/ 	.word	0x00001e10


	//   ....[10]....
        /*00f4*/ 	.word	0x00001e20


	//----- nvinfo : EIATTR_COOP_GROUP_MASK_REGIDS
	.align		4
.L_31:
        /*00f8*/ 	.byte	0x04, 0x29
        /*00fa*/ 	.short	(.L_33 - .L_32)


	//   ....[0]....
.L_32:
        /*00fc*/ 	.word	0xffffffff


	//   ....[1]....
        /*0100*/ 	.word	0xffffffff


	//   ....[2]....
        /*0104*/ 	.word	0xffffffff


	//----- nvinfo : EIATTR_COOP_GROUP_INSTR_OFFSETS
	.align		4
.L_33:
        /*0108*/ 	.byte	0x04, 0x28
        /*010a*/ 	.short	(.L_35 - .L_34)


	//   ....[0]....
.L_34:
        /*010c*/ 	.word	0x00000150


	//   ....[1]....
        /*0110*/ 	.word	0x00000720


	//   ....[2]....
        /*0114*/ 	.word	0x00000cd0


	//----- nvinfo : EIATTR_MBARRIER_INSTR_OFFSETS
	.align		4
.L_35:
        /*0118*/ 	.byte	0x04, 0x39
        /*011a*/ 	.short	(.L_37 - .L_36)


	//   ....[0]....
.L_36:
        /*011c*/ 	.word	0x000014e0
        /*0120*/ 	.word	0x000000ff
        /*0124*/ 	.word	0x00020000
        /*0128*/ 	.short	0x0100
        /*012a*/ 	.byte	0x0c
	.zero		1


	//   ....[1]....
        /*012c*/ 	.word	0x00001500
        /*0130*/ 	.word	0x000000ff
        /*0134*/ 	.word	0x00020008
        /*0138*/ 	.short	0x0100
        /*013a*/ 	.byte	0x0c
	.zero		1


	//   ....[2]....
        /*013c*/ 	.word	0x00001530
        /*0140*/ 	.word	0x000000ff
        /*0144*/ 	.word	0x00020010
        /*0148*/ 	.short	0x0100
        /*014a*/ 	.byte	0x0c
	.zero		1


	//   ....[3]....
        /*014c*/ 	.word	0x00001550
        /*0150*/ 	.word	0x000000ff
        /*0154*/ 	.word	0x00020018
        /*0158*/ 	.short	0x0100
        /*015a*/ 	.byte	0x0c
	.zero		1


	//   ....[4]....
        /*015c*/ 	.word	0x000018b0
        /*0160*/ 	.word	0x000000ff
        /*0164*/ 	.word	0x00020000
        /*0168*/ 	.short	0x010a
        /*016a*/ 	.byte	0x12
	.zero		1


	//   ....[5]....
        /*016c*/ 	.word	0x00001cb0
        /*0170*/ 	.word	0x000000ff
        /*0174*/ 	.word	0x00020000
        /*0178*/ 	.short	0x0108
        /*017a*/ 	.byte	0x0c
	.zero		1


	//   ....[6]....
        /*017c*/ 	.word	0x00001dd0
        /*0180*/ 	.word	0x000000ff
        /*0184*/ 	.word	0x00020008
        /*0188*/ 	.short	0x0108
        /*018a*/ 	.byte	0x0c
	.zero		1


	//   ....[7]....
        /*018c*/ 	.word	0x00001e50
        /*0190*/ 	.word	0x000000ff
        /*0194*/ 	.word	0x00020010
        /*0198*/ 	.short	0x0108
        /*019a*/ 	.byte	0x0c
	.zero		1


	//   ....[8]....
        /*019c*/ 	.word	0x00001e70
        /*01a0*/ 	.word	0x000000ff
        /*01a4*/ 	.word	0x00020018
        /*01a8*/ 	.short	0x0108
        /*01aa*/ 	.byte	0x0c
	.zero		1


	//   ....[9]....
        /*01ac*/ 	.word	0x00001f40
        /*01b0*/ 	.word	0x000000ff
        /*01b4*/ 	.word	0x00020000
        /*01b8*/ 	.short	0x010a
        /*01ba*/ 	.byte	0x12
	.zero		1


	//----- nvinfo : EIATTR_NUM_MBARRIERS
	.align		4
.L_37:
        /*01bc*/ 	.byte	0x03, 0x38
        /*01be*/ 	.short	0x0004


	//----- nvinfo : EIATTR_EXIT_INSTR_OFFSETS
	.align		4
        /*01c0*/ 	.byte	0x04, 0x1c
        /*01c2*/ 	.short	(.L_39 - .L_38)


	//   ....[0]....
.L_38:
        /*01c4*/ 	.word	0x00001f30


	//----- nvinfo : EIATTR_REQNTID
	.align		4
.L_39:
        /*01c8*/ 	.byte	0x04, 0x10
        /*01ca*/ 	.short	(.L_41 - .L_40)
.L_40:
        /*01cc*/ 	.word	0x00000080
        /*01d0*/ 	.word	0x00000001
        /*01d4*/ 	.word	0x00000001


	//----- nvinfo : EIATTR_CRS_STACK_SIZE
	.align		4
.L_41:
        /*01d8*/ 	.byte	0x04, 0x1e
        /*01da*/ 	.short	(.L_43 - .L_42)
.L_42:
        /*01dc*/ 	.word	0x00000000


	//----- nvinfo : EIATTR_CBANK_PARAM_SIZE
	.align		4
.L_43:
        /*01e0*/ 	.byte	0x03, 0x19
        /*01e2*/ 	.short	0x0050


	//----- nvinfo : EIATTR_PARAM_CBANK
	.align		4
        /*01e4*/ 	.byte	0x04, 0x0a
        /*01e6*/ 	.short	(.L_45 - .L_44)
	.align		4
.L_44:
        /*01e8*/ 	.word	index@(.nv.constant0.gluon_wgmma)
        /*01ec*/ 	.short	0x0210
        /*01ee*/ 	.short	0x0050


	//----- nvinfo : EIATTR_SW_WAR
	.align		4
.L_45:
        /*01f0*/ 	.byte	0x04, 0x36
        /*01f2*/ 	.short	(.L_47 - .L_46)
.L_46:
        /*01f4*/ 	.word	0x00000008
.L_47:


//--------------------- .nv.callgraph             --------------------------
	.section	.nv.callgraph,"",@"SHT_CUDA_CALLGRAPH"
	.align	4
	.sectionentsize	8
	.align		4
        /*0000*/ 	.word	0x00000000
	.align		4
        /*0004*/ 	.word	0xffffffff
	.align		4
        /*0008*/ 	.word	0x00000000
	.align		4
        /*000c*/ 	.word	0xfffffffe
	.align		4
        /*0010*/ 	.word	0x00000000
	.align		4
        /*0014*/ 	.word	0xfffffffd
	.align		4
        /*0018*/ 	.word	0x00000000
	.align		4
        /*001c*/ 	.word	0xfffffffc


//--------------------- .text.gluon_wgmma         --------------------------
	.section	.text.gluon_wgmma,"ax",@progbits
	.align	128
        .global         gluon_wgmma
        .type           gluon_wgmma,@function
        .size           gluon_wgmma,(.L_x_52 - gluon_wgmma)
        .other          gluon_wgmma,@"STO_CUDA_ENTRY STV_DEFAULT"
gluon_wgmma:
.text.gluon_wgmma:
[----:B------:R-:W-:Y:S01]  /*0000*/  LDC R1, c[0x0][0x28] ;  /* 0x00000a00ff017b82 */ /* 0x000fe20000000800 */
[----:B------:R-:W1:Y:S07]  /*0010*/  S2R R0, SR_TID.X ;  /* 0x0000000000007919 */ /* 0x000e6e0000002100 */
[----:B------:R-:W2:Y:S01]  /*0020*/  S2UR UR4, SR_CgaCtaId ;  /* 0x00000000000479c3 */ /* 0x000ea20000008800 */
[----:B------:R-:W-:Y:S01]  /*0030*/  UMOV UR12, 0x400 ;  /* 0x00000400000c7882 */ /* 0x000fe20000000000 */
[----:B------:R-:W-:Y:S01]  /*0040*/  ULDC UR6, c[0x0][0xc] ;  /* 0x0000030000067ab9 */ /* 0x000fe20000000800 */
[----:B------:R-:W-:Y:S01]  /*0050*/  ULDC.64 UR24, c[0x0][0x250] ;  /* 0x0000940000187ab9 */ /* 0x000fe20000000a00 */
[----:B------:R-:W-:Y:S04]  /*0060*/  BSSY B0, `(.L_x_0) ;  /* 0x000001f000007945 */ /* 0x000fe80003800000 */
[----:B------:R-:W3:Y:S08]  /*0070*/  LDC R2, c[0x0][0x228] ;  /* 0x00008a00ff027b82 */ /* 0x000ef00000000800 */
[----:B------:R-:W4:Y:S08]  /*0080*/  LDC R8, c[0x0][0x230] ;  /* 0x00008c00ff087b82 */ /* 0x000f300000000800 */
[----:B------:R-:W-:Y:S01]  /*0090*/  S2UR UR15, SR_CTAID.Y ;  /* 0x00000000000f79c3 */ /* 0x000fe20000002600 */
[----:B--2---:R-:W-:-:S03]  /*00a0*/  ULEA UR12, UR4, UR12, 0x18 ;  /* 0x0000000c040c7291 */ /* 0x004fc6000f8ec03f */
[----:B------:R-:W-:Y:S01]  /*00b0*/  ULDC UR4, c[0x0][0x10] ;  /* 0x0000040000047ab9 */ /* 0x000fe20000000800 */
[----:B-1----:R-:W-:-:S03]  /*00c0*/  LOP3.LUT R6, R0, 0x7f, RZ, 0xc0, !PT ;  /* 0x0000007f00067812 */ /* 0x002fc600078ec0ff */
[----:B------:R-:W1:Y:S01]  /*00d0*/  S2UR UR5, SR_CTAID.Z ;  /* 0x00000000000579c3 */ /* 0x000e620000002700 */
[----:B---3--:R-:W-:Y:S01]  /*00e0*/  VIADD R2, R2, 0xffffffff ;  /* 0xffffffff02027836 */ /* 0x008fe20000000000 */
[C---:B------:R-:W-:Y:S02]  /*00f0*/  ISETP.GE.U32.AND P0, PT, R6.reuse, 0x20, PT ;  /* 0x000000200600780c */ /* 0x040fe40003f06070 */
[C---:B------:R-:W-:Y:S02]  /*0100*/  ISETP.NE.U32.AND P2, PT, R6.reuse, RZ, PT ;  /* 0x000000ff0600720c */ /* 0x040fe40003f45070 */
[----:B------:R-:W-:Y:S02]  /*0110*/  LEA R11, R6, UR12, 0x2 ;  /* 0x0000000c060b7c11 */ /* 0x000fe4000f8e10ff */
[----:B------:R-:W2:Y:S01]  /*0120*/  S2UR UR26, SR_CTAID.X ;  /* 0x00000000001a79c3 */ /* 0x000ea20000002500 */
[----:B----4-:R-:W-:-:S06]  /*0130*/  VIADD R14, R8, 0xffffffff ;  /* 0xffffffff080e7836 */ /* 0x010fcc0000000000 */
[----:B------:R3:W-:Y:S01]  /*0140*/  @!P0 STS [R11], RZ ;  /* 0x000000ff0b008388 */ /* 0x0007e20000000800 */
[----:B------:R-:W-:-:S03]  /*0150*/  NOP ;  /* 0x0000000000007918 */ /* 0x000fc60000000000 */
[----:B------:R3:W-:Y:S01]  /*0160*/  @!P2 STS [UR12+0x24], R2 ;  /* 0x00002402ff00a988 */ /* 0x0007e2000800080c */
[----:B-1----:R-:W-:-:S03]  /*0170*/  UIMAD UR4, UR5, UR4, UR15 ;  /* 0x00000004050472a4 */ /* 0x002fc6000f8e020f */
[----:B------:R3:W-:Y:S01]  /*0180*/  @!P2 STS [UR12+0x20], R14 ;  /* 0x0000200eff00a988 */ /* 0x0007e2000800080c */
[----:B--2---:R-:W-:-:S04]  /*0190*/  UIMAD UR4, UR4, UR6, UR26 ;  /* 0x00000006040472a4 */ /* 0x004fc8000f8e021a */
[----:B------:R-:W-:-:S03]  /*01a0*/  UIMAD UR5, UR4, 0x180, URZ ;  /* 0x00000180040578a4 */ /* 0x000fc6000f8e023f */
[----:B------:R-:W-:Y:S01]  /*01b0*/  UMOV UR4, URZ ;  /* 0x0000003f00047c82 */ /* 0x000fe20008000000 */
[----:B------:R-:W-:-:S04]  /*01c0*/  UIADD3 UR20, UP0, UR5, UR24, URZ ;  /* 0x0000001805147290 */ /* 0x000fc8000ff1e03f */
[----:B------:R-:W-:Y:S01]  /*01d0*/  ULEA.HI.X.SX32 UR21, UR5, UR25, 0x1, UP0 ;  /* 0x0000001905157291 */ /* 0x000fe200080f0e3f */
[----:B---3--:R-:W-:Y:S11]  /*01e0*/  @P2 BRA `(.L_x_1) ;  /* 0x0000000000182947 */ /* 0x008ff60003800000 */
[----:B------:R-:W1:Y:S01]  /*01f0*/  LDS R3, [UR12+0x8] ;  /* 0x0000080cff037984 */ /* 0x000e620008000800 */
[----:B------:R-:W2:Y:S01]  /*0200*/  LDC.64 R12, c[0x0][0x210] ;  /* 0x00008400ff0c7b82 */ /* 0x000ea20000000a00 */
[----:B------:R-:W-:Y:S02]  /*0210*/  IMAD.MOV.U32 R4, RZ, RZ, 0x70 ;  /* 0x00000070ff047424 */ /* 0x000fe400078e00ff */
[----:B--2---:R2:W-:Y:S03]  /*0220*/  STS.64 [UR12], R12 ;  /* 0x0000000cff007988 */ /* 0x0045e60008000a0c */
[----:B-1----:R-:W-:-:S05]  /*0230*/  LOP3.LUT R3, R3, 0x10, R4, 0xd8, !PT ;  /* 0x0000001003037812 */ /* 0x002fca00078ed804 */
[----:B------:R2:W-:Y:S02]  /*0240*/  STS [UR12+0x8], R3 ;  /* 0x00000803ff007988 */ /* 0x0005e4000800080c */
.L_x_1:
[----:B------:R-:W-:Y:S05]  /*0250*/  BSYNC B0 ;  /* 0x0000000000007941 */ /* 0x000fea0003800000 */
.L_x_0:
[----:B------:R-:W-:Y:S04]  /*0260*/  BSSY B0, `(.L_x_2) ;  /* 0x000000a000007945 */ /* 0x000fe80003800000 */
[----:B------:R-:W-:Y:S05]  /*0270*/  @P2 BRA `(.L_x_3) ;  /* 0x0000000000202947 */ /* 0x000fea0003800000 */
[----:B--2---:R-:W1:Y:S01]  /*0280*/  LDS R3, [UR12+0x34] ;  /* 0x0000340cff037984 */ /* 0x004e620008000800 */
[----:B------:R-:W-:Y:S02]  /*0290*/  IMAD.MOV.U32 R4, RZ, RZ, 0x3f000000 ;  /* 0x3f000000ff047424 */ /* 0x000fe400078e00ff */
[----:B------:R-:W-:Y:S01]  /*02a0*/  @!P2 IMAD.MOV.U32 R5, RZ, RZ, 0x3f ;  /* 0x0000003fff05a424 */ /* 0x000fe200078e00ff */
[----:B------:R-:W2:Y:S02]  /*02b0*/  @!P2 LDS R10, [UR12+0x38] ;  /* 0x0000380cff0aa984 */ /* 0x000ea40008000800 */
[----:B-1----:R-:W-:Y:S02]  /*02c0*/  LOP3.LUT R3, R3, 0xff000000, R4, 0xb8, !PT ;  /* 0xff00000003037812 */ /* 0x002fe400078eb804 */
[----:B--2---:R-:W-:-:S03]  /*02d0*/  @!P2 LOP3.LUT R4, R10, 0xff, R5, 0xb8, !PT ;  /* 0x000000ff0a04a812 */ /* 0x004fc600078eb805 */
[----:B------:R1:W-:Y:S04]  /*02e0*/  STS [UR12+0x34], R3 ;  /* 0x00003403ff007988 */ /* 0x0003e8000800080c */
[----:B------:R1:W-:Y:S02]  /*02f0*/  @!P2 STS [UR12+0x38], R4 ;  /* 0x00003804ff00a988 */ /* 0x0003e4000800080c */
.L_x_3:
[----:B------:R-:W-:Y:S05]  /*0300*/  BSYNC B0 ;  /* 0x0000000000007941 */ /* 0x000fea0003800000 */
.L_x_2:
[----:B------:R-:W-:Y:S04]  /*0310*/  BSSY B0, `(.L_x_4) ;  /* 0x000000e000007945 */ /* 0x000fe80003800000 */
[----:B------:R-:W-:Y:S05]  /*0320*/  @P2 BRA `(.L_x_5) ;  /* 0x0000000000302947 */ /* 0x000fea0003800000 */
[----:B-1----:R-:W1:Y:S01]  /*0330*/  LDS R4, [UR12+0x34] ;  /* 0x0000340cff047984 */ /* 0x002e620008000800 */
[----:B--2---:R-:W2:Y:S03]  /*0340*/  LDC.64 R12, c[0x0][0x238] ;  /* 0x00008e00ff0c7b82 */ /* 0x004ea60000000a00 */
[----:B------:R-:W3:Y:S01]  /*0350*/  LDS R3, [UR12+0x1c] ;  /* 0x00001c0cff037984 */ /* 0x000ee20008000800 */
[C---:B--2---:R-:W-:Y:S01]  /*0360*/  SHF.L.U64.HI R10, R12.reuse, 0x1, R13 ;  /* 0x000000010c0a7819 */ /* 0x044fe2000001020d */
[----:B------:R-:W-:-:S03]  /*0370*/  IMAD.SHL.U32 R5, R12, 0x2, RZ ;  /* 0x000000020c057824 */ /* 0x000fc600078e00ff */
[--C-:B------:R-:W-:Y:S02]  /*0380*/  SHF.R.U32.HI R12, RZ, 0x4, R10.reuse ;  /* 0x00000004ff0c7819 */ /* 0x100fe4000001160a */
[----:B------:R-:W-:-:S05]  /*0390*/  SHF.R.U64 R5, R5, 0x4, R10 ;  /* 0x0000000405057819 */ /* 0x000fca000000120a */
[----:B------:R4:W-:Y:S01]  /*03a0*/  STS [UR12+0xc], R5 ;  /* 0x00000c05ff007988 */ /* 0x0009e2000800080c */
[----:B-1----:R-:W-:Y:S02]  /*03b0*/  LOP3.LUT R4, R4, 0x7, RZ, 0xb8, !PT ;  /* 0x0000000704047812 */ /* 0x002fe400078eb8ff */
[----:B---3--:R-:W-:-:S03]  /*03c0*/  LOP3.LUT R3, R3, 0xf, R12, 0xb8, !PT ;  /* 0x0000000f03037812 */ /* 0x008fc600078eb80c */
[----:B------:R4:W-:Y:S04]  /*03d0*/  STS [UR12+0x34], R4 ;  /* 0x00003404ff007988 */ /* 0x0009e8000800080c */
[----:B------:R4:W-:Y:S02]  /*03e0*/  STS [UR12+0x1c], R3 ;  /* 0x00001c03ff007988 */ /* 0x0009e4000800080c */
.L_x_5:
[----:B------:R-:W-:Y:S05]  /*03f0*/  BSYNC B0 ;  /* 0x0000000000007941 */ /* 0x000fea0003800000 */
.L_x_4:
[----:B------:R-:W-:Y:S04]  /*0400*/  BSSY B1, `(.L_x_6) ;  /* 0x000001a000017945 */ /* 0x000fe80003800000 */
[----:B------:R-:W-:Y:S04]  /*0410*/  BSSY B0, `(.L_x_7) ;  /* 0x0000015000007945 */ /* 0x000fe80003800000 */
[----:B------:R-:W-:Y:S05]  /*0420*/  @P2 BRA `(.L_x_8) ;  /* 0x0000000000202947 */ /* 0x000fea0003800000 */
[----:B-12-4-:R-:W1:Y:S02]  /*0430*/  LDS R3, [UR12+0x34] ;  /* 0x0000340cff037984 */ /* 0x016e640008000800 */
[----:B-1----:R-:W-:-:S05]  /*0440*/  LOP3.LUT R3, R3, 0x38, RZ, 0xb8, !PT ;  /* 0x0000003803037812 */ /* 0x002fca00078eb8ff */
[----:B------:R1:W-:Y:S01]  /*0450*/  STS [UR12+0x34], R3 ;  /* 0x00003403ff007988 */ /* 0x0003e2000800080c */
[----:B------:R-:W-:Y:S05]  /*0460*/  @P2 BRA `(.L_x_9) ;  /* 0x0000000000202947 */ /* 0x000fea0003800000 */
[----:B-1----:R-:W1:Y:S01]  /*0470*/  LDS R3, [UR12+0x8] ;  /* 0x0000080cff037984 */ /* 0x002e620008000800 */
[----:B------:R-:W-:-:S05]  /*0480*/  IMAD.MOV.U32 R4, RZ, RZ, 0x780 ;  /* 0x00000780ff047424 */ /* 0x000fca00078e00ff */
[----:B-1----:R-:W-:-:S05]  /*0490*/  LOP3.LUT R3, R3, 0x300, R4, 0xd8, !PT ;  /* 0x0000030003037812 */ /* 0x002fca00078ed804 */
[----:B------:R3:W-:Y:S02]  /*04a0*/  STS [UR12+0x8], R3 ;  /* 0x00000803ff007988 */ /* 0x0007e4000800080c */
.L_x_8:
[----:B------:R-:W-:Y:S05]  /*04b0*/  @P2 BRA `(.L_x_10) ;  /* 0x0000000000282947 */ /* 0x000fea0003800000 */
[----:B-1234-:R-:W1:Y:S02]  /*04c0*/  LDS R3, [UR12+0x8] ;  /* 0x0000080cff037984 */ /* 0x01ee640008000800 */
[----:B-1----:R-:W-:-:S05]  /*04d0*/  LOP3.LUT R3, R3, 0x1800, RZ, 0xb8, !PT ;  /* 0x0000180003037812 */ /* 0x002fca00078eb8ff */
[----:B------:R2:W-:Y:S02]  /*04e0*/  STS [UR12+0x8], R3 ;  /* 0x00000803ff007988 */ /* 0x0005e4000800080c */
.L_x_9:
[----:B------:R-:W-:Y:S05]  /*04f0*/  @P2 BREAK B0 ;  /* 0x0000000000002942 */ /* 0x000fea0003800000 */
[----:B------:R-:W-:Y:S05]  /*0500*/  @P2 BRA `(.L_x_11) ;  /* 0x0000000000242947 */ /* 0x000fea0003800000 */
[----:B------:R-:W3:Y:S01]  /*0510*/  LDS R4, [UR12+0x8] ;  /* 0x0000080cff047984 */ /* 0x000ee20008000800 */
[----:B-12---:R-:W-:-:S05]  /*0520*/  IMAD.MOV.U32 R3, RZ, RZ, 0x6000 ;  /* 0x00006000ff037424 */ /* 0x006fca00078e00ff */
[----:B---3--:R-:W-:-:S04]  /*0530*/  LOP3.LUT R3, R4, 0x6000, R3, 0xd8, !PT ;  /* 0x0000600004037812 */ /* 0x008fc800078ed803 */
[----:B------:R-:W-:-:S05]  /*0540*/  LOP3.LUT R3, R3, 0x400000, RZ, 0xb8, !PT ;  /* 0x0040000003037812 */ /* 0x000fca00078eb8ff */
[----:B------:R5:W-:Y:S02]  /*0550*/  STS [UR12+0x8], R3 ;  /* 0x00000803ff007988 */ /* 0x000be4000800080c */
.L_x_10:
[----:B------:R-:W-:Y:S05]  /*0560*/  BSYNC B0 ;  /* 0x0000000000007941 */ /* 0x000fea0003800000 */
.L_x_7:
[----:B-12345:R-:W1:Y:S02]  /*0570*/  @!P2 LDS R3, [UR12+0x8] ;  /* 0x0000080cff03a984 */ /* 0x03ee640008000800 */
[----:B-1----:R-:W-:-:S05]  /*0580*/  @!P2 LOP3.LUT R3, R3, 0x8000, RZ, 0xb8, !PT ;  /* 0x000080000303a812 */ /* 0x002fca00078eb8ff */
[----:B------:R3:W-:Y:S02]  /*0590*/  @!P2 STS [UR12+0x8], R3 ;  /* 0x00000803ff00a988 */ /* 0x0007e4000800080c */
.L_x_11:
[----:B------:R-:W-:Y:S05]  /*05a0*/  BSYNC B1 ;  /* 0x0000000000017941 */ /* 0x000fea0003800000 */
.L_x_6:
[----:B------:R-:W-:Y:S05]  /*05b0*/  WARPSYNC.ALL ;  /* 0x0000000000007948 */ /* 0x000fea0003800000 */
[----:B-123--:R-:W1:Y:S02]  /*05c0*/  LDC R3, c[0x0][0x22c] ;  /* 0x00008b00ff037b82 */ /* 0x00ee640000000800 */
[----:B-1----:R-:W-:Y:S01]  /*05d0*/  VIADD R3, R3, 0xffffffff ;  /* 0xffffffff03037836 */ /* 0x002fe20000000000 */
[----:B------:R-:W-:Y:S06]  /*05e0*/  @P0 BRA `(.L_x_12) ;  /* 0x0000000000280947 */ /* 0x000fec0003800000 */
[----:B------:R-:W1:Y:S01]  /*05f0*/  S2R R4, SR_LANEID ;  /* 0x0000000000047919 */ /* 0x000e620000000000 */
[----:B------:R-:W-:Y:S05]  /*0600*/  WARPSYNC.ALL ;  /* 0x0000000000007948 */ /* 0x000fea0003800000 */
[----:B-1----:R-:W-:-:S05]  /*0610*/  IMAD.SHL.U32 R7, R4, 0x4, RZ ;  /* 0x0000000404077824 */ /* 0x002fca00078e00ff */
[----:B------:R-:W1:Y:S01]  /*0620*/  LDS R9, [R7+UR12] ;  /* 0x0000000c07097984 */ /* 0x000e620008000800 */
[----:B------:R-:W-:-:S05]  /*0630*/  IADD3 R4, P1, R7, UR20, RZ ;  /* 0x0000001407047c10 */ /* 0x000fca000ff3e0ff */
[----:B------:R-:W-:-:S05]  /*0640*/  IMAD.X R5, RZ, RZ, UR21, P1 ;  /* 0x00000015ff057e24 */ /* 0x000fca00088e06ff */
[----:B-1----:R1:W2:Y:S01]  /*0650*/  ATOMG.E.EXCH.STRONG.GPU PT, RZ, [R4], R9 ;  /* 0x0000000904ff73a8 */ /* 0x0022a200041ee100 */
[----:B------:R-:W-:-:S04]  /*0660*/  DEPBAR {5,4,3,2,1,0} ;  /* 0x0000003f0000791a */ /* 0x000fc80000000000 */
[----:B------:R1:W-:Y:S01]  /*0670*/  UTMACCTL.IV [UR20] ;  /* 0x00000000140079b9 */ /* 0x0003e20008000000 */
[----:B------:R-:W-:Y:S01]  /*0680*/  NOP ;  /* 0x0000000000007918 */ /* 0x000fe20000000000 */
.L_x_12:
[----:B------:R-:W-:Y:S05]  /*0690*/  @P0 BRA `(.L_x_13) ;  /* 0x00000000000c0947 */ /* 0x000fea0003800000 */
[----:B------:R0:W-:Y:S01]  /*06a0*/  UTMACMDFLUSH ;  /* 0x00000000000079b7 */ /* 0x0001e20000000000 */
[----:B------:R-:W-:Y:S05]  /*06b0*/  @P0 BRA `(.L_x_13) ;  /* 0x0000000000040947 */ /* 0x000fea0003800000 */
[----:B------:R-:W-:-:S04]  /*06c0*/  DEPBAR.LE SB0, 0x0 ;  /* 0x000080000000791a */ /* 0x000fc80000000000 */
.L_x_13:
[----:B------:R-:W-:Y:S05]  /*06d0*/  WARPSYNC.ALL ;  /* 0x0000000000007948 */ /* 0x000fea0003800000 */
[----:B--2---:R-:W-:Y:S06]  /*06e0*/  BAR.SYNC.DEFER_BLOCKING 0x0 ;  /* 0x0000000000007b1d */ /* 0x004fec0000010000 */
[----:B------:R-:W-:Y:S02]  /*06f0*/  BSSY B1, `(.L_x_14) ;  /* 0x000000b000017945 */ /* 0x000fe40003800000 */
[----:B------:R-:W-:Y:S06]  /*0700*/  BAR.SYNC.DEFER_BLOCKING 0x0 ;  /* 0x0000000000007b1d */ /* 0x000fec0000010000 */
[----:B------:R2:W-:Y:S01]  /*0710*/  @!P0 STS [R11], RZ ;  /* 0x000000ff0b008388 */ /* 0x0005e20000000800 */
[----:B------:R-:W-:Y:S01]  /*0720*/  NOP ;  /* 0x0000000000007918 */ /* 0x000fe20000000000 */
[----:B------:R-:W-:Y:S05]  /*0730*/  @P2 BRA `(.L_x_15) ;  /* 0x0000000000182947 */ /* 0x000fea0003800000 */
[----:B-1----:R-:W1:Y:S01]  /*0740*/  LDS R4, [UR12+0x8] ;  /* 0x0000080cff047984 */ /* 0x002e620008000800 */
[----:B------:R-:W3:Y:S01]  /*0750*/  LDC.64 R12, c[0x0][0x218] ;  /* 0x00008600ff0c7b82 */ /* 0x000ee20000000a00 */
[----:B------:R-:W-:Y:S02]  /*0760*/  IMAD.MOV.U32 R5, RZ, RZ, 0x70 ;  /* 0x00000070ff057424 */ /* 0x000fe400078e00ff */
[----:B---3--:R3:W-:Y:S03]  /*0770*/  STS.64 [UR12], R12 ;  /* 0x0000000cff007988 */ /* 0x0087e60008000a0c */
[----:B-1----:R-:W-:-:S05]  /*0780*/  LOP3.LUT R4, R4, 0x10, R5, 0xd8, !PT ;  /* 0x0000001004047812 */ /* 0x002fca00078ed805 */
[----:B------:R3:W-:Y:S02]  /*0790*/  STS [UR12+0x8], R4 ;  /* 0x00000804ff007988 */ /* 0x0007e4000800080c */
.L_x_15:
[----:B-1----:R-:W-:Y:S05]  /*07a0*/  BSYNC B1 ;  /* 0x0000000000017941 */ /* 0x002fea0003800000 */
.L_x_14:
[----:B------:R-:W-:Y:S04]  /*07b0*/  BSSY B1, `(.L_x_16) ;  /* 0x000000a000017945 */ /* 0x000fe80003800000 */
[----:B------:R-:W-:Y:S05]  /*07c0*/  @P2 BRA `(.L_x_17) ;  /* 0x0000000000202947 */ /* 0x000fea0003800000 */
[----:B---3--:R-:W1:Y:S01]  /*07d0*/  LDS R4, [UR12+0x34] ;  /* 0x0000340cff047984 */ /* 0x008e620008000800 */
[----:B------:R-:W-:Y:S02]  /*07e0*/  IMAD.MOV.U32 R7, RZ, RZ, 0x3f000000 ;  /* 0x3f000000ff077424 */ /* 0x000fe400078e00ff */
[----:B------:R-:W-:Y:S01]  /*07f0*/  @!P2 IMAD.MOV.U32 R5, RZ, RZ, 0x7f ;  /* 0x0000007fff05a424 */ /* 0x000fe200078e00ff */
[----:B------:R-:W3:Y:S02]  /*0800*/  @!P2 LDS R10, [UR12+0x38] ;  /* 0x0000380cff0aa984 */ /* 0x000ee40008000800 */
[----:B-1----:R-:W-:Y:S02]  /*0810*/  LOP3.LUT R4, R4, 0xff000000, R7, 0xb8, !PT ;  /* 0xff00000004047812 */ /* 0x002fe400078eb807 */
[----:B---3--:R-:W-:-:S03]  /*0820*/  @!P2 LOP3.LUT R5, R10, 0xff, R5, 0xb8, !PT ;  /* 0x000000ff0a05a812 */ /* 0x008fc600078eb805 */
[----:B------:R1:W-:Y:S04]  /*0830*/  STS [UR12+0x34], R4 ;  /* 0x00003404ff007988 */ /* 0x0003e8000800080c */
[----:B------:R1:W-:Y:S02]  /*0840*/  @!P2 STS [UR12+0x38], R5 ;  /* 0x00003805ff00a988 */ /* 0x0003e4000800080c */
.L_x_17:
[----:B------:R-:W-:Y:S05]  /*0850*/  BSYNC B1 ;  /* 0x0000000000017941 */ /* 0x000fea0003800000 */
.L_x_16:
[----:B------:R-:W-:Y:S04]  /*0860*/  BSSY B1, `(.L_x_18) ;  /* 0x0000004000017945 */ /* 0x000fe80003800000 */
[----:B------:R-:W-:Y:S05]  /*0870*/  @P2 BRA `(.L_x_19) ;  /* 0x0000000000082947 */ /* 0x000fea0003800000 */
[----:B------:R4:W-:Y:S04]  /*0880*/  STS [UR12+0x24], R14 ;  /* 0x0000240eff007988 */ /* 0x0009e8000800080c */
[----:B------:R4:W-:Y:S02]  /*0890*/  STS [UR12+0x20], R3 ;  /* 0x00002003ff007988 */ /* 0x0009e4000800080c */
.L_x_19:
[----:B------:R-:W-:Y:S05]  /*08a0*/  BSYNC B1 ;  /* 0x0000000000017941 */ /* 0x000fea0003800000 */
.L_x_18:
[----:B------:R-:W-:Y:S04]  /*08b0*/  BSSY B1, `(.L_x_20) ;  /* 0x000000e000017945 */ /* 0x000fe80003800000 */
[----:B------:R-:W-:Y:S05]  /*08c0*/  @P2 BRA `(.L_x_21) ;  /* 0x0000000000302947 */ /* 0x000fea0003800000 */
[----:B-1----:R-:W1:Y:S01]  /*08d0*/  LDS R5, [UR12+0x34] ;  /* 0x0000340cff057984 */ /* 0x002e620008000800 */
[----:B---3--:R-:W3:Y:S03]  /*08e0*/  LDC.64 R12, c[0x0][0x240] ;  /* 0x00009000ff0c7b82 */ /* 0x008ee60000000a00 */
[----:B------:R-:W5:Y:S01]  /*08f0*/  LDS R4, [UR12+0x1c] ;  /* 0x00001c0cff047984 */ /* 0x000f620008000800 */
[C---:B---3--:R-:W-:Y:S01]  /*0900*/  SHF.L.U64.HI R10, R12.reuse, 0x1, R13 ;  /* 0x000000010c0a7819 */ /* 0x048fe2000001020d */
[----:B------:R-:W-:-:S03]  /*0910*/  IMAD.SHL.U32 R7, R12, 0x2, RZ ;  /* 0x000000020c077824 */ /* 0x000fc600078e00ff */
[--C-:B------:R-:W-:Y:S02]  /*0920*/  SHF.R.U32.HI R9, RZ, 0x4, R10.reuse ;  /* 0x00000004ff097819 */ /* 0x100fe4000001160a */
[----:B------:R-:W-:-:S05]  /*0930*/  SHF.R.U64 R7, R7, 0x4, R10 ;  /* 0x0000000407077819 */ /* 0x000fca000000120a */
[----:B------:R3:W-:Y:S01]  /*0940*/  STS [UR12+0xc], R7 ;  /* 0x00000c07ff007988 */ /* 0x0007e2000800080c */
[----:B-1----:R-:W-:Y:S02]  /*0950*/  LOP3.LUT R5, R5, 0x7, RZ, 0xb8, !PT ;  /* 0x0000000705057812 */ /* 0x002fe400078eb8ff */
[----:B-----5:R-:W-:-:S03]  /*0960*/  LOP3.LUT R4, R4, 0xf, R9, 0xb8, !PT ;  /* 0x0000000f04047812 */ /* 0x020fc600078eb809 */
[----:B------:R3:W-:Y:S04]  /*0970*/  STS [UR12+0x34], R5 ;  /* 0x00003405ff007988 */ /* 0x0007e8000800080c */
[----:B------:R3:W-:Y:S02]  /*0980*/  STS [UR12+0x1c], R4 ;  /* 0x00001c04ff007988 */ /* 0x0007e4000800080c */
.L_x_21:
[----:B------:R-:W-:Y:S05]  /*0990*/  BSYNC B1 ;  /* 0x0000000000017941 */ /* 0x000fea0003800000 */
.L_x_20:
[----:B------:R-:W-:Y:S04]  /*09a0*/  BSSY B2, `(.L_x_22) ;  /* 0x000001a000027945 */ /* 0x000fe80003800000 */
[----:B------:R-:W-:Y:S04]  /*09b0*/  BSSY B1, `(.L_x_23) ;  /* 0x0000015000017945 */ /* 0x000fe80003800000 */
[----:B------:R-:W-:Y:S05]  /*09c0*/  @P2 BRA `(.L_x_24) ;  /* 0x0000000000202947 */ /* 0x000fea0003800000 */
[----:B-1-3--:R-:W1:Y:S02]  /*09d0*/  LDS R4, [UR12+0x34] ;  /* 0x0000340cff047984 */ /* 0x00ae640008000800 */
[----:B-1----:R-:W-:-:S05]  /*09e0*/  LOP3.LUT R4, R4, 0x38, RZ, 0xb8, !PT ;  /* 0x0000003804047812 */ /* 0x002fca00078eb8ff */
[----:B------:R1:W-:Y:S01]  /*09f0*/  STS [UR12+0x34], R4 ;  /* 0x00003404ff007988 */ /* 0x0003e2000800080c */
[----:B------:R-:W-:Y:S05]  /*0a00*/  @P2 BRA `(.L_x_25) ;  /* 0x0000000000202947 */ /* 0x000fea0003800000 */
[----:B-1----:R-:W1:Y:S01]  /*0a10*/  LDS R4, [UR12+0x8] ;  /* 0x0000080cff047984 */ /* 0x002e620008000800 */
[----:B------:R-:W-:-:S05]  /*0a20*/  IMAD.MOV.U32 R5, RZ, RZ, 0x780 ;  /* 0x00000780ff057424 */ /* 0x000fca00078e00ff */
[----:B-1----:R-:W-:-:S05]  /*0a30*/  LOP3.LUT R4, R4, 0x300, R5, 0xd8, !PT ;  /* 0x0000030004047812 */ /* 0x002fca00078ed805 */
[----:B------:R5:W-:Y:S02]  /*0a40*/  STS [UR12+0x8], R4 ;  /* 0x00000804ff007988 */ /* 0x000be4000800080c */
.L_x_24:
[----:B------:R-:W-:Y:S05]  /*0a50*/  @P2 BRA `(.L_x_26) ;  /* 0x0000000000282947 */ /* 0x000fea0003800000 */
[----:B-1-3-5:R-:W1:Y:S02]  /*0a60*/  LDS R4, [UR12+0x8] ;  /* 0x0000080cff047984 */ /* 0x02ae640008000800 */
[----:B-1----:R-:W-:-:S05]  /*0a70*/  LOP3.LUT R4, R4, 0x1800, RZ, 0xb8, !PT ;  /* 0x0000180004047812 */ /* 0x002fca00078eb8ff */
[----:B------:R3:W-:Y:S02]  /*0a80*/  STS [UR12+0x8], R4 ;  /* 0x00000804ff007988 */ /* 0x0007e4000800080c */
.L_x_25:
[----:B------:R-:W-:Y:S05]  /*0a90*/  @P2 BREAK B1 ;  /* 0x0000000000012942 */ /* 0x000fea0003800000 */
[----:B------:R-:W-:Y:S05]  /*0aa0*/  @P2 BRA `(.L_x_27) ;  /* 0x0000000000242947 */ /* 0x000fea0003800000 */
[----:B-1-3--:R-:W1:Y:S01]  /*0ab0*/  LDS R4, [UR12+0x8] ;  /* 0x0000080cff047984 */ /* 0x00ae620008000800 */
[----:B------:R-:W-:-:S05]  /*0ac0*/  IMAD.MOV.U32 R5, RZ, RZ, 0x6000 ;  /* 0x00006000ff057424 */ /* 0x000fca00078e00ff */
[----:B-1----:R-:W-:-:S04]  /*0ad0*/  LOP3.LUT R4, R4, 0x6000, R5, 0xd8, !PT ;  /* 0x0000600004047812 */ /* 0x002fc800078ed805 */
[----:B------:R-:W-:-:S05]  /*0ae0*/  LOP3.LUT R4, R4, 0x400000, RZ, 0xb8, !PT ;  /* 0x0040000004047812 */ /* 0x000fca00078eb8ff */
[----:B------:R1:W-:Y:S02]  /*0af0*/  STS [UR12+0x8], R4 ;  /* 0x00000804ff007988 */ /* 0x0003e4000800080c */
.L_x_26:
[----:B------:R-:W-:Y:S05]  /*0b00*/  BSYNC B1 ;  /* 0x0000000000017941 */ /* 0x000fea0003800000 */
.L_x_23:
[----:B-1-3-5:R-:W1:Y:S02]  /*0b10*/  @!P2 LDS R4, [UR12+0x8] ;  /* 0x0000080cff04a984 */ /* 0x02ae640008000800 */
[----:B-1----:R-:W-:-:S05]  /*0b20*/  @!P2 LOP3.LUT R4, R4, 0x8000, RZ, 0xb8, !PT ;  /* 0x000080000404a812 */ /* 0x002fca00078eb8ff */
[----:B------:R5:W-:Y:S02]  /*0b30*/  @!P2 STS [UR12+0x8], R4 ;  /* 0x00000804ff00a988 */ /* 0x000be4000800080c */
.L_x_27:
[----:B------:R-:W-:Y:S05]  /*0b40*/  BSYNC B2 ;  /* 0x0000000000027941 */ /* 0x000fea0003800000 */
.L_x_22:
[----:B------:R-:W-:Y:S05]  /*0b50*/  WARPSYNC.ALL ;  /* 0x0000000000007948 */ /* 0x000fea0003800000 */
[----:B------:R-:W-:-:S04]  /*0b60*/  UIADD3 UR23, UR5, 0x80, URZ ;  /* 0x0000008005177890 */ /* 0x000fc8000fffe03f */
[----:B------:R-:W-:-:S04]  /*0b70*/  UIADD3 UR22, UP0, UR23, UR24, URZ ;  /* 0x0000001817167290 */ /* 0x000fc8000ff1e03f */
[----:B------:R-:W-:Y:S01]  /*0b80*/  ULEA.HI.X.SX32 UR23, UR23, UR25, 0x1, UP0 ;  /* 0x0000001917177291 */ /* 0x000fe200080f0e3f */
[----:B------:R-:W-:Y:S11]  /*0b90*/  @P0 BRA `(.L_x_28) ;  /* 0x0000000000280947 */ /* 0x000ff60003800000 */
[----:B-1-3-5:R-:W1:Y:S01]  /*0ba0*/  S2R R4, SR_LANEID ;  /* 0x0000000000047919 */ /* 0x02ae620000000000 */
[----:B------:R-:W-:Y:S05]  /*0bb0*/  WARPSYNC.ALL ;  /* 0x0000000000007948 */ /* 0x000fea0003800000 */
[----:B-1----:R-:W-:-:S05]  /*0bc0*/  IMAD.SHL.U32 R9, R4, 0x4, RZ ;  /* 0x0000000404097824 */ /* 0x002fca00078e00ff */
[----:B------:R-:W1:Y:S01]  /*0bd0*/  LDS R7, [R9+UR12] ;  /* 0x0000000c09077984 */ /* 0x000e620008000800 */
[----:B------:R-:W-:-:S05]  /*0be0*/  IADD3 R4, P1, R9, UR22, RZ ;  /* 0x0000001609047c10 */ /* 0x000fca000ff3e0ff */
[----:B------:R-:W-:-:S05]  /*0bf0*/  IMAD.X R5, RZ, RZ, UR23, P1 ;  /* 0x00000017ff057e24 */ /* 0x000fca00088e06ff */
[----:B-1----:R1:W3:Y:S01]  /*0c00*/  ATOMG.E.EXCH.STRONG.GPU PT, RZ, [R4], R7 ;  /* 0x0000000704ff73a8 */ /* 0x0022e200041ee100 */
[----:B------:R-:W-:-:S04]  /*0c10*/  DEPBAR {5,4,3,2,1,0} ;  /* 0x0000003f0000791a */ /* 0x000fc80000000000 */
[----:B------:R1:W-:Y:S01]  /*0c20*/  UTMACCTL.IV [UR22] ;  /* 0x00000000160079b9 */ /* 0x0003e20008000000 */
[----:B------:R-:W-:Y:S01]  /*0c30*/  NOP ;  /* 0x0000000000007918 */ /* 0x000fe20000000000 */
.L_x_28:
[----:B------:R-:W-:Y:S05]  /*0c40*/  @P0 BRA `(.L_x_29) ;  /* 0x00000000000c0947 */ /* 0x000fea0003800000 */
[----:B------:R0:W-:Y:S01]  /*0c50*/  UTMACMDFLUSH ;  /* 0x00000000000079b7 */ /* 0x0001e20000000000 */
[----:B------:R-:W-:Y:S05]  /*0c60*/  @P0 BRA `(.L_x_29) ;  /* 0x0000000000040947 */ /* 0x000fea0003800000 */
[----:B------:R-:W-:-:S04]  /*0c70*/  DEPBAR.LE SB0, 0x0 ;  /* 0x000080000000791a */ /* 0x000fc80000000000 */
.L_x_29:
[----:B------:R-:W-:Y:S05]  /*0c80*/  WARPSYNC.ALL ;  /* 0x0000000000007948 */ /* 0x000fea0003800000 */
[----:B---3--:R-:W-:Y:S06]  /*0c90*/  BAR.SYNC.DEFER_BLOCKING 0x0 ;  /* 0x0000000000007b1d */ /* 0x008fec0000010000 */
[----:B------:R-:W-:Y:S02]  /*0ca0*/  BSSY B2, `(.L_x_30) ;  /* 0x000000b000027945 */ /* 0x000fe40003800000 */
[----:B------:R-:W-:Y:S06]  /*0cb0*/  BAR.SYNC.DEFER_BLOCKING 0x0 ;  /* 0x0000000000007b1d */ /* 0x000fec0000010000 */
[----:B------:R3:W-:Y:S01]  /*0cc0*/  @!P0 STS [R11], RZ ;  /* 0x000000ff0b008388 */ /* 0x0007e20000000800 */
[----:B------:R-:W-:Y:S01]  /*0cd0*/  NOP ;  /* 0x0000000000007918 */ /* 0x000fe20000000000 */
[----:B------:R-:W-:Y:S05]  /*0ce0*/  @P2 BRA `(.L_x_31) ;  /* 0x0000000000182947 */ /* 0x000fea0003800000 */
[----:B-1---5:R-:W1:Y:S01]  /*0cf0*/  LDS R4, [UR12+0x8] ;  /* 0x0000080cff047984 */ /* 0x022e620008000800 */
[----:B--23--:R-:W2:Y:S01]  /*0d00*/  LDC.64 R10, c[0x0][0x220] ;  /* 0x00008800ff0a7b82 */ /* 0x00cea20000000a00 */
[----:B------:R-:W-:Y:S02]  /*0d10*/  IMAD.MOV.U32 R5, RZ, RZ, 0x70 ;  /* 0x00000070ff057424 */ /* 0x000fe400078e00ff */
[----:B--2---:R2:W-:Y:S03]  /*0d20*/  STS.64 [UR12], R10 ;  /* 0x0000000aff007988 */ /* 0x0045e60008000a0c */
[----:B-1----:R-:W-:-:S05]  /*0d30*/  LOP3.LUT R4, R4, 0x10, R5, 0xd8, !PT ;  /* 0x0000001004047812 */ /* 0x002fca00078ed805 */
[----:B------:R2:W-:Y:S02]  /*0d40*/  STS [UR12+0x8], R4 ;  /* 0x00000804ff007988 */ /* 0x0005e4000800080c */
.L_x_31:
[----:B-1----:R-:W-:Y:S05]  /*0d50*/  BSYNC B2 ;  /* 0x0000000000027941 */ /* 0x002fea0003800000 */
.L_x_30:
[----:B------:R-:W-:Y:S04]  /*0d60*/  BSSY B3, `(.L_x_32) ;  /* 0x0000011000037945 */ /* 0x000fe80003800000 */
[----:B------:R-:W-:Y:S04]  /*0d70*/  BSSY B2, `(.L_x_33) ;  /* 0x000000e000027945 */ /* 0x000fe80003800000 */
[----:B------:R-:W-:Y:S05]  /*0d80*/  @P2 BRA `(.L_x_34) ;  /* 0x0000000000242947 */ /* 0x000fea0003800000 */
[----:B--2--5:R-:W1:Y:S01]  /*0d90*/  LDS R4, [UR12+0x34] ;  /* 0x0000340cff047984 */ /* 0x024e620008000800 */
[----:B------:R-:W-:-:S05]  /*0da0*/  IMAD.MOV.U32 R5, RZ, RZ, 0x3f000000 ;  /* 0x3f000000ff057424 */ /* 0x000fca00078e00ff */
[----:B-1----:R-:W-:-:S05]  /*0db0*/  LOP3.LUT R4, R4, 0xff000000, R5, 0xb8, !PT ;  /* 0xff00000004047812 */ /* 0x002fca00078eb805 */
[----:B------:R1:W-:Y:S01]  /*0dc0*/  STS [UR12+0x34], R4 ;  /* 0x00003404ff007988 */ /* 0x0003e2000800080c */
[----:B------:R-:W-:Y:S05]  /*0dd0*/  @P2 BRA `(.L_x_35) ;  /* 0x00000000001c2947 */ /* 0x000fea0003800000 */
[----:B-1----:R-:W1:Y:S01]  /*0de0*/  LDS R4, [UR12+0x38] ;  /* 0x0000380cff047984 */ /* 0x002e620008000800 */
[----:B------:R-:W-:-:S05]  /*0df0*/  IMAD.MOV.U32 R5, RZ, RZ, 0x3f ;  /* 0x0000003fff057424 */ /* 0x000fca00078e00ff */
[----:B-1----:R-:W-:-:S05]  /*0e00*/  LOP3.LUT R4, R4, 0xff, R5, 0xb8, !PT ;  /* 0x000000ff04047812 */ /* 0x002fca00078eb805 */
[----:B------:R1:W-:Y:S02]  /*0e10*/  STS [UR12+0x38], R4 ;  /* 0x00003804ff007988 */ /* 0x0003e4000800080c */
.L_x_34:
[----:B------:R-:W-:Y:S05]  /*0e20*/  @P2 BREAK B2 ;  /* 0x0000000000022942 */ /* 0x000fea0003800000 */
[----:B------:R-:W-:Y:S05]  /*0e30*/  @P2 BRA `(.L_x_36) ;  /* 0x00000000000c2947 */ /* 0x000fea0003800000 */
[----:B------:R1:W-:Y:S02]  /*0e40*/  STS [UR12+0x20], R3 ;  /* 0x00002003ff007988 */ /* 0x0003e4000800080c */
.L_x_35:
[----:B------:R-:W-:Y:S05]  /*0e50*/  BSYNC B2 ;  /* 0x0000000000027941 */ /* 0x000fea0003800000 */
.L_x_33:
[----:B------:R1:W-:Y:S02]  /*0e60*/  @!P2 STS [UR12+0x24], R2 ;  /* 0x00002402ff00a988 */ /* 0x0003e4000800080c */
.L_x_36:
[----:B------:R-:W-:Y:S05]  /*0e70*/  BSYNC B3 ;  /* 0x0000000000037941 */ /* 0x000fea0003800000 */
.L_x_32:
[----:B------:R-:W-:Y:S05]  /*0e80*/  WARPSYNC.ALL ;  /* 0x0000000000007948 */ /* 0x000fea0003800000 */
[----:B------:R-:W-:Y:S04]  /*0e90*/  BSSY B3, `(.L_x_37) ;  /* 0x000000e000037945 */ /* 0x000fe80003800000 */
[----:B------:R-:W-:Y:S05]  /*0ea0*/  @P2 BRA `(.L_x_38) ;  /* 0x0000000000302947 */ /* 0x000fea0003800000 */
[----:B-1--4-:R-:W1:Y:S01]  /*0eb0*/  LDS R3, [UR12+0x34] ;  /* 0x0000340cff037984 */ /* 0x012e620008000800 */
[----:B--2--5:R-:W2:Y:S03]  /*0ec0*/  LDC.64 R4, c[0x0][0x248] ;  /* 0x00009200ff047b82 */ /* 0x024ea60000000a00 */
[----:B------:R-:W4:Y:S01]  /*0ed0*/  LDS R2, [UR12+0x1c] ;  /* 0x00001c0cff027984 */ /* 0x000f220008000800 */
[C---:B--2---:R-:W-:Y:S01]  /*0ee0*/  SHF.L.U64.HI R5, R4.reuse, 0x1, R5 ;  /* 0x0000000104057819 */ /* 0x044fe20000010205 */
[----:B------:R-:W-:-:S03]  /*0ef0*/  IMAD.SHL.U32 R4, R4, 0x2, RZ ;  /* 0x0000000204047824 */ /* 0x000fc600078e00ff */
[--C-:B------:R-:W-:Y:S02]  /*0f00*/  SHF.R.U32.HI R7, RZ, 0x4, R5.reuse ;  /* 0x00000004ff077819 */ /* 0x100fe40000011605 */
[----:B------:R-:W-:-:S05]  /*0f10*/  SHF.R.U64 R4, R4, 0x4, R5 ;  /* 0x0000000404047819 */ /* 0x000fca0000001205 */
[----:B------:R2:W-:Y:S01]  /*0f20*/  STS [UR12+0xc], R4 ;  /* 0x00000c04ff007988 */ /* 0x0005e2000800080c */
[----:B-1----:R-:W-:Y:S02]  /*0f30*/  LOP3.LUT R3, R3, 0x7, RZ, 0xb8, !PT ;  /* 0x0000000703037812 */ /* 0x002fe400078eb8ff */
[----:B----4-:R-:W-:-:S03]  /*0f40*/  LOP3.LUT R2, R2, 0xf, R7, 0xb8, !PT ;  /* 0x0000000f02027812 */ /* 0x010fc600078eb807 */
[----:B------:R2:W-:Y:S04]  /*0f50*/  STS [UR12+0x34], R3 ;  /* 0x00003403ff007988 */ /* 0x0005e8000800080c */
[----:B------:R2:W-:Y:S02]  /*0f60*/  STS [UR12+0x1c], R2 ;  /* 0x00001c02ff007988 */ /* 0x0005e4000800080c */
.L_x_38:
[----:B------:R-:W-:Y:S05]  /*0f70*/  BSYNC B3 ;  /* 0x0000000000037941 */ /* 0x000fea0003800000 */
.L_x_37:
[----:B------:R-:W-:Y:S04]  /*0f80*/  BSSY B3, `(.L_x_39) ;  /* 0x000001a000037945 */ /* 0x000fe80003800000 */
[----:B------:R-:W-:Y:S04]  /*0f90*/  BSSY B4, `(.L_x_40) ;  /* 0x0000015000047945 */ /* 0x000fe80003800000 */
[----:B------:R-:W-:Y:S05]  /*0fa0*/  @P2 BRA `(.L_x_41) ;  /* 0x0000000000202947 */ /* 0x000fea0003800000 */
[----:B-12---:R-:W1:Y:S02]  /*0fb0*/  LDS R2, [UR12+0x34] ;  /* 0x0000340cff027984 */ /* 0x006e640008000800 */
[----:B-1----:R-:W-:-:S05]  /*0fc0*/  LOP3.LUT R2, R2, 0x38, RZ, 0xb8, !PT ;  /* 0x0000003802027812 */ /* 0x002fca00078eb8ff */
[----:B------:R1:W-:Y:S01]  /*0fd0*/  STS [UR12+0x34], R2 ;  /* 0x00003402ff007988 */ /* 0x0003e2000800080c */
[----:B------:R-:W-:Y:S05]  /*0fe0*/  @P2 BRA `(.L_x_42) ;  /* 0x0000000000202947 */ /* 0x000fea0003800000 */
[----:B-1----:R-:W1:Y:S01]  /*0ff0*/  LDS R2, [UR12+0x8] ;  /* 0x0000080cff027984 */ /* 0x002e620008000800 */
[----:B----4-:R-:W-:-:S05]  /*1000*/  IMAD.MOV.U32 R3, RZ, RZ, 0x780 ;  /* 0x00000780ff037424 */ /* 0x010fca00078e00ff */
[----:B-1----:R-:W-:-:S05]  /*1010*/  LOP3.LUT R2, R2, 0x300, R3, 0xd8, !PT ;  /* 0x0000030002027812 */ /* 0x002fca00078ed803 */
[----:B------:R1:W-:Y:S02]  /*1020*/  STS [UR12+0x8], R2 ;  /* 0x00000802ff007988 */ /* 0x0003e4000800080c */
.L_x_41:
[----:B------:R-:W-:Y:S05]  /*1030*/  @P2 BRA `(.L_x_43) ;  /* 0x0000000000282947 */ /* 0x000fea0003800000 */
[----:B-12---:R-:W1:Y:S02]  /*1040*/  LDS R2, [UR12+0x8] ;  /* 0x0000080cff027984 */ /* 0x006e640008000800 */
[----:B-1----:R-:W-:-:S05]  /*1050*/  LOP3.LUT R2, R2, 0x1800, RZ, 0xb8, !PT ;  /* 0x0000180002027812 */ /* 0x002fca00078eb8ff */
[----:B------:R2:W-:Y:S02]  /*1060*/  STS [UR12+0x8], R2 ;  /* 0x00000802ff007988 */ /* 0x0005e4000800080c */
.L_x_42:
[----:B------:R-:W-:Y:S05]  /*1070*/  @P2 BREAK B4 ;  /* 0x0000000000042942 */ /* 0x000fea0003800000 */
[----:B------:R-:W-:Y:S05]  /*1080*/  @P2 BRA `(.L_x_44) ;  /* 0x0000000000242947 */ /* 0x000fea0003800000 */
[----:B-12---:R-:W1:Y:S01]  /*1090*/  LDS R2, [UR12+0x8] ;  /* 0x0000080cff027984 */ /* 0x006e620008000800 */
[----:B----4-:R-:W-:-:S05]  /*10a0*/  IMAD.MOV.U32 R3, RZ, RZ, 0x6000 ;  /* 0x00006000ff037424 */ /* 0x010fca00078e00ff */
[----:B-1----:R-:W-:-:S04]  /*10b0*/  LOP3.LUT R2, R2, 0x6000, R3, 0xd8, !PT ;  /* 0x0000600002027812 */ /* 0x002fc800078ed803 */
[----:B------:R-:W-:-:S05]  /*10c0*/  LOP3.LUT R2, R2, 0x400000, RZ, 0xb8, !PT ;  /* 0x0040000002027812 */ /* 0x000fca00078eb8ff */
[----:B------:R1:W-:Y:S02]  /*10d0*/  STS [UR12+0x8], R2 ;  /* 0x00000802ff007988 */ /* 0x0003e4000800080c */
.L_x_43:
[----:B------:R-:W-:Y:S05]  /*10e0*/  BSYNC B4 ;  /* 0x0000000000047941 */ /* 0x000fea0003800000 */
.L_x_40:
[----:B-12---:R-:W1:Y:S02]  /*10f0*/  @!P2 LDS R2, [UR12+0x8] ;  /* 0x0000080cff02a984 */ /* 0x006e640008000800 */
[----:B-1----:R-:W-:-:S05]  /*1100*/  @!P2 LOP3.LUT R2, R2, 0x8000, RZ, 0xb8, !PT ;  /* 0x000080000202a812 */ /* 0x002fca00078eb8ff */
[----:B------:R1:W-:Y:S02]  /*1110*/  @!P2 STS [UR12+0x8], R2 ;  /* 0x00000802ff00a988 */ /* 0x0003e4000800080c */
.L_x_44:
[----:B------:R-:W-:Y:S05]  /*1120*/  BSYNC B3 ;  /* 0x0000000000037941 */ /* 0x000fea0003800000 */
.L_x_39:
[----:B------:R-:W-:Y:S05]  /*1130*/  WARPSYNC.ALL ;  /* 0x0000000000007948 */ /* 0x000fea0003800000 */
[----:B------:R-:W-:Y:S01]  /*1140*/  UIADD3 UR5, UR5, 0x100, URZ ;  /* 0x0000010005057890 */ /* 0x000fe2000fffe03f */
[----:B------:R-:W-:Y:S02]  /*1150*/  ISETP.GE.AND P1, PT, R8, 0x1, PT ;  /* 0x000000010800780c */ /* 0x000fe40003f26270 */
[----:B------:R-:W-:Y:S02]  /*1160*/  CS2R R24, SRZ ;  /* 0x0000000000187805 */ /* 0x000fe4000001ff00 */
[----:B------:R-:W-:Y:S01]  /*1170*/  CS2R R26, SRZ ;  /* 0x00000000001a7805 */ /* 0x000fe2000001ff00 */
[----:B------:R-:W-:Y:S01]  /*1180*/  UIADD3 UR24, UP0, UR5, UR24, URZ ;  /* 0x0000001805187290 */ /* 0x000fe2000ff1e03f */
[----:B------:R-:W-:-:S02]  /*1190*/  CS2R R28, SRZ ;  /* 0x00000000001c7805 */ /* 0x000fc4000001ff00 */
[----:B------:R-:W-:Y:S02]  /*11a0*/  CS2R R30, SRZ ;  /* 0x00000000001e7805 */ /* 0x000fe4000001ff00 */
[----:B------:R-:W-:Y:S01]  /*11b0*/  CS2R R32, SRZ ;  /* 0x0000000000207805 */ /* 0x000fe2000001ff00 */
[----:B------:R-:W-:Y:S01]  /*11c0*/  ULEA.HI.X.SX32 UR25, UR5, UR25, 0x1, UP0 ;  /* 0x0000001905197291 */ /* 0x000fe200080f0e3f */
[----:B------:R-:W-:Y:S01]  /*11d0*/  IMAD.MOV.U32 R34, RZ, RZ, RZ ;  /* 0x000000ffff227224 */ /* 0x000fe200078e00ff */
[----:B------:R-:W-:Y:S10]  /*11e0*/  @P0 BRA `(.L_x_45) ;  /* 0x0000000000280947 */ /* 0x000ff40003800000 */
[----:B-12---:R-:W5:Y:S01]  /*11f0*/  S2R R2, SR_LANEID ;  /* 0x0000000000027919 */ /* 0x006f620000000000 */
[----:B------:R-:W-:Y:S05]  /*1200*/  WARPSYNC.ALL ;  /* 0x0000000000007948 */ /* 0x000fea0003800000 */
[----:B-----5:R-:W-:-:S05]  /*1210*/  IMAD.SHL.U32 R4, R2, 0x4, RZ ;  /* 0x0000000402047824 */ /* 0x020fca00078e00ff */
[----:B------:R-:W1:Y:S01]  /*1220*/  LDS R5, [R4+UR12] ;  /* 0x0000000c04057984 */ /* 0x000e620008000800 */
[----:B------:R-:W-:-:S05]  /*1230*/  IADD3 R2, P3, R4, UR24, RZ ;  /* 0x0000001804027c10 */ /* 0x000fca000ff7e0ff */
[----:B----4-:R-:W-:-:S05]  /*1240*/  IMAD.X R3, RZ, RZ, UR25, P3 ;  /* 0x00000019ff037e24 */ /* 0x010fca00098e06ff */
[----:B-1----:R1:W2:Y:S01]  /*1250*/  ATOMG.E.EXCH.STRONG.GPU PT, RZ, [R2], R5 ;  /* 0x0000000502ff73a8 */ /* 0x0022a200041ee100 */
[----:B------:R-:W-:-:S04]  /*1260*/  DEPBAR {5,4,3,2,1,0} ;  /* 0x0000003f0000791a */ /* 0x000fc80000000000 */
[----:B------:R1:W-:Y:S01]  /*1270*/  UTMACCTL.IV [UR24] ;  /* 0x00000000180079b9 */ /* 0x0003e20008000000 */
[----:B------:R-:W-:Y:S01]  /*1280*/  NOP ;  /* 0x0000000000007918 */ /* 0x000fe20000000000 */
.L_x_45:
[----:B------:R-:W-:Y:S05]  /*1290*/  @P0 BRA `(.L_x_46) ;  /* 0x00000000000c0947 */ /* 0x000fea0003800000 */
[----:B------:R0:W-:Y:S01]  /*12a0*/  UTMACMDFLUSH ;  /* 0x00000000000079b7 */ /* 0x0001e20000000000 */
[----:B------:R-:W-:Y:S05]  /*12b0*/  @P0 BRA `(.L_x_46) ;  /* 0x0000000000040947 */ /* 0x000fea0003800000 */
[----:B------:R-:W-:-:S04]  /*12c0*/  DEPBAR.LE SB0, 0x0 ;  /* 0x000080000000791a */ /* 0x000fc80000000000 */
.L_x_46:
[----:B------:R-:W-:Y:S05]  /*12d0*/  WARPSYNC.ALL ;  /* 0x0000000000007948 */ /* 0x000fea0003800000 */
[----:B--2---:R-:W-:Y:S01]  /*12e0*/  BAR.SYNC.DEFER_BLOCKING 0x0 ;  /* 0x0000000000007b1d */ /* 0x004fe20000010000 */
[----:B------:R-:W-:Y:S01]  /*12f0*/  USHF.L.U32 UR31, UR26, 0x6, URZ ;  /* 0x000000061a1f7899 */ /* 0x000fe2000800063f */
[----:B------:R-:W-:Y:S01]  /*1300*/  IMAD.MOV.U32 R35, RZ, RZ, RZ ;  /* 0x000000ffff237224 */ /* 0x000fe200078e00ff */
[----:B------:R-:W-:Y:S02]  /*1310*/  CS2R R36, SRZ ;  /* 0x0000000000247805 */ /* 0x000fe4000001ff00 */
[----:B------:R-:W-:-:S02]  /*1320*/  CS2R R38, SRZ ;  /* 0x0000000000267805 */ /* 0x000fc4000001ff00 */
[----:B------:R-:W-:Y:S01]  /*1330*/  CS2R R40, SRZ ;  /* 0x0000000000287805 */ /* 0x000fe2000001ff00 */
[----:B------:R-:W-:Y:S01]  /*1340*/  VOTEU.ALL UP0, P2 ;  /* 0x00000000003f7886 */ /* 0x000fe20001000000 */
[----:B------:R-:W-:Y:S01]  /*1350*/  UMOV UR6, 0x1 ;  /* 0x0000000100067882 */ /* 0x000fe20000000000 */
[----:B------:R-:W-:Y:S01]  /*1360*/  VOTEU.ALL UP1, P2 ;  /* 0x00000000003f7886 */ /* 0x000fe20001020000 */
[----:B------:R-:W-:Y:S01]  /*1370*/  VOTEU.ALL UP2, P2 ;  /* 0x00000000003f7886 */ /* 0x000fe20001040000 */
[----:B------:R-:W-:Y:S01]  /*1380*/  VOTEU.ALL UP3, P2 ;  /* 0x00000000003f7886 */ /* 0x000fe20001060000 */
[----:B------:R-:W-:-:S04]  /*1390*/  @!UP0 UIADD3 UR8, -UR6, 0x100000, URZ ;  /* 0x0010000006088890 */ /* 0x000fc8000fffe13f */
[----:B------:R-:W-:Y:S02]  /*13a0*/  @!UP0 USHF.L.U32 UR9, UR8, 0xb, URZ ;  /* 0x0000000b08098899 */ /* 0x000fe4000800063f */
[----:B------:R-:W-:Y:S01]  /*13b0*/  @!UP0 USHF.L.U32 UR8, UR8, 0x1, URZ ;  /* 0x0000000108088899 */ /* 0x000fe2000800063f */
[----:B------:R-:W-:Y:S01]  /*13c0*/  CS2R R42, SRZ ;  /* 0x00000000002a7805 */ /* 0x000fe2000001ff00 */
        /* <DEDUP_REMOVED lines=12> */
[----:B------:R-:W-:Y:S01]  /*1490*/  VOTEU.ALL UP0, P2 ;  /* 0x00000000003f7886 */ /* 0x000fe20001000000 */
[----:B------:R-:W-:Y:S02]  /*14a0*/  CS2R R50, SRZ ;  /* 0x0000000000327805 */ /* 0x000fe4000001ff00 */
[----:B------:R-:W-:Y:S02]  /*14b0*/  CS2R R52, SRZ ;  /* 0x0000000000347805 */ /* 0x000fe4000001ff00 */
[----:B------:R-:W-:Y:S01]  /*14c0*/  CS2R R54, SRZ ;  /* 0x0000000000367805 */ /* 0x000fe2000001ff00 */
[----:B------:R-:W2:Y:S02]  /*14d0*/  FENCE.VIEW.ASYNC.S ;  /* 0x00000000000073c6 */ /* 0x000ea40000000000 */
[----:B--2---:R-:W2:Y:S02]  /*14e0*/  @!UP0 SYNCS.EXCH.64 URZ, [UR12+0x20000], UR8 ;  /* 0x020000080c3f85b2 */ /* 0x004ea40008000100 */
[----:B--2---:R-:W-:Y:S06]  /*14f0*/  BAR.SYNC.DEFER_BLOCKING 0x0 ;  /* 0x0000000000007b1d */ /* 0x004fec0000010000 */
[----:B------:R2:W4:Y:S02]  /*1500*/  @!UP1 SYNCS.EXCH.64 URZ, [UR12+0x20008], UR10 ;  /* 0x0200080a0c3f95b2 */ /* 0x0005240008000100 */
[----:B----4-:R-:W-:Y:S01]  /*1510*/  BAR.SYNC.DEFER_BLOCKING 0x0 ;  /* 0x0000000000007b1d */ /* 0x010fe20000010000 */
[----:B--2---:R-:W-:-:S05]  /*1520*/  USHF.L.U32 UR10, UR15, 0x6, URZ ;  /* 0x000000060f0a7899 */ /* 0x004fca000800063f */
[----:B------:R2:W4:Y:S02]  /*1530*/  @!UP2 SYNCS.EXCH.64 URZ, [UR12+0x20010], UR16 ;  /* 0x020010100c3fa5b2 */ /* 0x0005240008000100 */
[----:B----4-:R-:W-:Y:S06]  /*1540*/  BAR.SYNC.DEFER_BLOCKING 0x0 ;  /* 0x0000000000007b1d */ /* 0x010fec0000010000 */
[----:B------:R2:W4:Y:S01]  /*1550*/  @!UP3 SYNCS.EXCH.64 URZ, [UR12+0x20018], UR6 ;  /* 0x020018060c3fb5b2 */ /* 0x0005220008000100 */
[----:B------:R-:W-:Y:S05]  /*1560*/  @!P1 BRA `(.L_x_47) ;  /* 0x0000000400849947 */ /* 0x000fea0003800000 */
[----:B-1----:R-:W-:Y:S02]  /*1570*/  SHF.R.U32.HI R2, RZ, 0x5, R0 ;  /* 0x00000005ff027819 */ /* 0x002fe40000011600 */
[----:B------:R-:W-:Y:S02]  /*1580*/  CS2R R24, SRZ ;  /* 0x0000000000187805 */ /* 0x000fe4000001ff00 */
[----:B------:R-:W-:Y:S02]  /*1590*/  CS2R R26, SRZ ;  /* 0x00000000001a7805 */ /* 0x000fe4000001ff00 */
[----:B------:R-:W-:Y:S02]  /*15a0*/  CS2R R28, SRZ ;  /* 0x00000000001c7805 */ /* 0x000fe4000001ff00 */
[----:B------:R-:W-:Y:S02]  /*15b0*/  R2UR UR13, R2 ;  /* 0x00000000020d72ca */ /* 0x000fe400000e0000 */
[----:B------:R-:W-:-:S02]  /*15c0*/  CS2R R30, SRZ ;  /* 0x00000000001e7805 */ /* 0x000fc4000001ff00 */
[----:B------:R-:W-:Y:S02]  /*15d0*/  CS2R R32, SRZ ;  /* 0x0000000000207805 */ /* 0x000fe4000001ff00 */
[----:B------:R-:W-:Y:S02]  /*15e0*/  CS2R R34, SRZ ;  /* 0x0000000000227805 */ /* 0x000fe4000001ff00 */
[----:B------:R-:W-:Y:S02]  /*15f0*/  CS2R R36, SRZ ;  /* 0x0000000000247805 */ /* 0x000fe4000001ff00 */
[----:B------:R-:W-:Y:S02]  /*1600*/  CS2R R38, SRZ ;  /* 0x0000000000267805 */ /* 0x000fe4000001ff00 */
[----:B------:R-:W-:Y:S02]  /*1610*/  CS2R R40, SRZ ;  /* 0x0000000000287805 */ /* 0x000fe4000001ff00 */
[----:B------:R-:W-:-:S02]  /*1620*/  CS2R R42, SRZ ;  /* 0x00000000002a7805 */ /* 0x000fc4000001ff00 */
[----:B------:R-:W-:Y:S02]  /*1630*/  CS2R R44, SRZ ;  /* 0x00000000002c7805 */ /* 0x000fe4000001ff00 */
[----:B------:R-:W-:Y:S02]  /*1640*/  CS2R R46, SRZ ;  /* 0x00000000002e7805 */ /* 0x000fe4000001ff00 */
[----:B------:R-:W-:Y:S02]  /*1650*/  CS2R R48, SRZ ;  /* 0x0000000000307805 */ /* 0x000fe4000001ff00 */
[----:B------:R-:W-:Y:S02]  /*1660*/  CS2R R50, SRZ ;  /* 0x0000000000327805 */ /* 0x000fe4000001ff00 */
[----:B------:R-:W-:Y:S02]  /*1670*/  CS2R R52, SRZ ;  /* 0x0000000000347805 */ /* 0x000fe4000001ff00 */
[----:B------:R-:W-:Y:S01]  /*1680*/  CS2R R54, SRZ ;  /* 0x0000000000367805 */ /* 0x000fe2000001ff00 */
[----:B------:R-:W-:Y:S01]  /*1690*/  UMOV UR5, URZ ;  /* 0x0000003f00057c82 */ /* 0x000fe20008000000 */
[----:B------:R-:W-:-:S05]  /*16a0*/  UMOV UR11, URZ ;  /* 0x0000003f000b7c82 */ /* 0x000fca0008000000 */
.L_x_49:
[----:B----4-:R-:W-:Y:S01]  /*16b0*/  BAR.SYNC.DEFER_BLOCKING 0x0 ;  /* 0x0000000000007b1d */ /* 0x010fe20000010000 */
[----:B------:R-:W-:Y:S01]  /*16c0*/  ULEA UR18, UR5, UR12, 0x3 ;  /* 0x0000000c05127291 */ /* 0x000fe2000f8e183f */
[----:B------:R-:W-:Y:S01]  /*16d0*/  @!P2 IMAD.MOV.U32 R2, RZ, RZ, 0x8000 ;  /* 0x00008000ff02a424 */ /* 0x000fe200078e00ff */
[----:B------:R-:W-:Y:S01]  /*16e0*/  ELECT P0, URZ, PT ;  /* 0x00000000003f782f */ /* 0x000fe20003800000 */
[----:B------:R-:W-:-:S03]  /*16f0*/  ULEA UR14, UR5, UR12, 0xe ;  /* 0x0000000c050e7291 */ /* 0x000fc6000f8e703f */
[----:B------:R-:W-:Y:S01]  /*1700*/  ISETP.LT.U32.AND P0, PT, R6, 0x40, P0 ;  /* 0x000000400600780c */ /* 0x000fe20000701070 */
[----:B------:R-:W-:Y:S01]  /*1710*/  ULOP3.LUT UR30, UR13, 0x1, URZ, 0xc0, !UPT ;  /* 0x000000010d1e7892 */ /* 0x000fe2000f8ec03f */
[----:B------:R-:W-:-:S03]  /*1720*/  ELECT P1, URZ, PT ;  /* 0x00000000003f782f */ /* 0x000fc60003820000 */
[----:B------:R-:W-:Y:S02]  /*1730*/  ULEA UR28, UR30, UR14, 0xd ;  /* 0x0000000e1e1c7291 */ /* 0x000fe4000f8e683f */
[----:B------:R-:W-:Y:S01]  /*1740*/  ULEA UR30, UR30, UR11, 0x6 ;  /* 0x0000000b1e1e7291 */ /* 0x000fe2000f8e303f */
[----:B------:R-:W-:Y:S01]  /*1750*/  ISETP.LT.U32.AND P1, PT, R6, 0x20, P1 ;  /* 0x000000200600780c */ /* 0x000fe20000f21070 */
[----:B------:R-:W-:-:S04]  /*1760*/  UIADD3 UR8, UR14, 0x10000, URZ ;  /* 0x000100000e087890 */ /* 0x000fc8000fffe03f */
[----:B------:R-:W-:Y:S01]  /*1770*/  VOTEU.ANY UP0, P0 ;  /* 0x00000000003f7886 */ /* 0x000fe20000000100 */
[----:B------:R-:W-:Y:S01]  /*1780*/  VOTEU.ANY UP2, P0 ;  /* 0x00000000003f7886 */ /* 0x000fe20000040100 */
[----:B------:R1:W-:Y:S01]  /*1790*/  @!P2 SYNCS.ARRIVE.TRANS64 RZ, [UR18+0x20000], R2 ;  /* 0x02000002ffffa9a7 */ /* 0x0003e20008000012 */
[----:B------:R4:W-:Y:S06]  /*17a0*/  MEMBAR.ALL.CTA ;  /* 0x0000000000007992 */ /* 0x0009ec0000008000 */
[----:B----4-:R-:W4:Y:S01]  /*17b0*/  FENCE.VIEW.ASYNC.S ;  /* 0x00000000000073c6 */ /* 0x010f220000000000 */
[----:B------:R-:W-:Y:S01]  /*17c0*/  @UP0 UIADD3 UR29, UR18, 0x20000, URZ ;  /* 0x00020000121d0890 */ /* 0x000fe2000fffe03f */
[----:B--2---:R-:W-:Y:S01]  /*17d0*/  @UP0 UMOV UR6, UR20 ;  /* 0x0000001400060c82 */ /* 0x004fe20008000000 */
[----:B------:R-:W-:Y:S01]  /*17e0*/  @UP0 UMOV UR7, UR21 ;  /* 0x0000001500070c82 */ /* 0x000fe20008000000 */
[----:B----4-:R-:W-:Y:S01]  /*17f0*/  VOTEU.ANY UP1, P1 ;  /* 0x00000000003f7886 */ /* 0x010fe20000820100 */
[----:B------:R-:W-:Y:S01]  /*1800*/  VOTEU.ANY UP3, P1 ;  /* 0x00000000003f7886 */ /* 0x000fe20000860100 */
[----:B-1----:R-:W-:-:S03]  /*1810*/  IMAD.U32 R2, RZ, RZ, UR4 ;  /* 0x00000004ff027e24 */ /* 0x002fc6000f8e00ff */
[----:B------:R-:W-:Y:S01]  /*1820*/  @UP1 UIADD3 UR9, UR18, 0x20000, URZ ;  /* 0x0002000012091890 */ /* 0x000fe2000fffe03f */
[----:B------:R-:W-:Y:S01]  /*1830*/  @UP1 UMOV UR16, UR22 ;  /* 0x0000001600101c82 */ /* 0x000fe20008000000 */
[----:B------:R-:W-:Y:S01]  /*1840*/  @UP1 UMOV UR17, UR23 ;  /* 0x0000001700111c82 */ /* 0x000fe20008000000 */
[----:B------:R-:W-:Y:S01]  /*1850*/  SHF.L.U32 R2, R2, 0x1f, RZ ;  /* 0x0000001f02027819 */ /* 0x000fe200000006ff */
[----:B------:R-:W-:Y:S06]  /*1860*/  BAR.SYNC.DEFER_BLOCKING 0x0 ;  /* 0x0000000000007b1d */ /* 0x000fec0000010000 */
[----:B------:R1:W-:Y:S02]  /*1870*/  @UP2 UTMALDG.2D [UR28], [UR6] ;  /* 0x0000001c060025b4 */ /* 0x0003e40008008000 */
[----:B------:R-:W-:Y:S06]  /*1880*/  BAR.SYNC.DEFER_BLOCKING 0x0 ;  /* 0x0000000000007b1d */ /* 0x000fec0000010000 */
[----:B------:R1:W-:Y:S02]  /*1890*/  @UP3 UTMALDG.2D [UR8], [UR16] ;  /* 0x00000008100035b4 */ /* 0x0003e40008008000 */
[----:B------:R-:W-:Y:S06]  /*18a0*/  BAR.SYNC.DEFER_BLOCKING 0x0 ;  /* 0x0000000000007b1d */ /* 0x000fec0000010000 */
[----:B------:R-:W2:Y:S02]  /*18b0*/  SYNCS.PHASECHK.TRANS64.TRYWAIT P0, [UR18+0x20000], R2 ;  /* 0x02000002ff0075a7 */ /* 0x000ea40008000152 */
[----:B-12---:R-:W-:Y:S05]  /*18c0*/  @!P0 BRA `(.L_x_48) ;  /* 0x00000004009c8947 */ /* 0x006fea0003800000 */
.L_x_50:
[----:B------:R-:W-:Y:S01]  /*18d0*/  USHF.R.U32.HI UR16, URZ, 0x4, UR14 ;  /* 0x000000043f107899 */ /* 0x000fe2000801160e */
[----:B------:R-:W-:Y:S02]  /*18e0*/  WARPGROUP.DEPBAR.LE gsb0, 0x0 ;  /* 0x00008000000079c5 */ /* 0x000fe40000010000 */
[----:B------:R-:W-:Y:S01]  /*18f0*/  USHF.R.U32.HI UR18, URZ, 0x4, UR8 ;  /* 0x000000043f127899 */ /* 0x000fe20008011608 */
[----:B------:R-:W-:Y:S01]  /*1900*/  WARPGROUP.ARRIVE ;  /* 0x00000000000079c5 */ /* 0x000fe20000000000 */
[----:B------:R-:W-:Y:S01]  /*1910*/  USGXT.U32 UR16, UR16, 0xe ;  /* 0x0000000e1010789a */ /* 0x000fe20008000000 */
[----:B------:R-:W1:Y:S01]  /*1920*/  LDC R2, c[0x0][0x230] ;  /* 0x00008c00ff027b82 */ /* 0x000e620000000800 */
[----:B------:R-:W-:Y:S01]  /*1930*/  USGXT.U32 UR18, UR18, 0xe ;  /* 0x0000000e1212789a */ /* 0x000fe20008000000 */
[----:B------:R-:W-:Y:S01]  /*1940*/  UMOV UR17, 0x40000040 ;  /* 0x4000004000117882 */ /* 0x000fe20000000000 */
[----:B------:R-:W-:Y:S01]  /*1950*/  UMOV UR19, 0x40000040 ;  /* 0x4000004000137882 */ /* 0x000fe20000000000 */
[----:B------:R-:W-:Y:S01]  /*1960*/  UMOV UR6, URZ ;  /* 0x0000003f00067c82 */ /* 0x000fe20008000000 */
[----:B------:R-:W-:Y:S01]  /*1970*/  UMOV UR7, URZ ;  /* 0x0000003f00077c82 */ /* 0x000fe20008000000 */
[----:B------:R-:W-:-:S02]  /*1980*/  UIADD3 UR11, UR11, 0x80, URZ ;  /* 0x000000800b0b7890 */ /* 0x000fc4000fffe03f */
[----:B------:R-:W-:Y:S02]  /*1990*/  UIADD3 UR5, UR5, 0x1, URZ ;  /* 0x0000000105057890 */ /* 0x000fe4000fffe03f */
[----:B------:R-:W-:Y:S01]  /*19a0*/  HGMMA.64x64x16.F32 R24, gdesc[UR16].tnspB, R24 ;  /* 0x40e00000101879f0 */ /* 0x000fe20008700818 */
[----:B------:R-:W-:Y:S02]  /*19b0*/  UIADD3 UR16, UP0, UR16, 0x2, URZ ;  /* 0x0000000210107890 */ /* 0x000fe4000ff1e03f */
[----:B------:R-:W-:Y:S02]  /*19c0*/  UIADD3 UR18, UP1, UR18, 0x80, URZ ;  /* 0x0000008012127890 */ /* 0x000fe4000ff3e03f */
[----:B------:R-:W-:Y:S02]  /*19d0*/  UIADD3.X UR17, UR6, 0x40000040, URZ, UP0, !UPT ;  /* 0x4000004006117890 */ /* 0x000fe400087fe43f */
[----:B------:R-:W-:Y:S02]  /*19e0*/  UIADD3.X UR19, UR7, 0x40000040, URZ, UP1, !UPT ;  /* 0x4000004007137890 */ /* 0x000fe40008ffe43f */
[----:B------:R-:W-:-:S02]  /*19f0*/  UIADD3.64 UR32, UR16, 0x2, URZ ;  /* 0x0000000210207897 */ /* 0x000fc4000fffe03f */
[----:B------:R-:W-:Y:S02]  /*1a00*/  UIADD3.64 UR34, UR18, 0x80, URZ ;  /* 0x0000008012227897 */ /* 0x000fe4000fffe03f */
[----:B------:R-:W-:Y:S01]  /*1a10*/  UISETP.NE.U32.AND UP0, UPT, UR5, 0x4, UPT ;  /* 0x000000040500788c */ /* 0x000fe2000bf05070 */
[----:B-1----:R-:W-:-:S03]  /*1a20*/  ISETP.LE.AND P0, PT, R2, UR11, PT ;  /* 0x0000000b02007c0c */ /* 0x002fc6000bf03270 */
[----:B------:R-:W-:Y:S02]  /*1a30*/  USEL UR6, URZ, 0x1, UP0 ;  /* 0x000000013f067887 */ /* 0x000fe40008000000 */
[----:B------:R-:W-:Y:S02]  /*1a40*/  USEL UR5, UR5, URZ, UP0 ;  /* 0x0000003f05057287 */ /* 0x000fe40008000000 */
[----:B------:R-:W-:Y:S01]  /*1a50*/  ULOP3.LUT UR4, UR4, UR6, URZ, 0x3c, !UPT ;  /* 0x0000000604047292 */ /* 0x000fe2000f8e3c3f */
[----:B------:R-:W-:Y:S04]  /*1a60*/  HGMMA.64x64x16.F32 R24, gdesc[UR16].tnspB, R24 ;  /* 0x40e00000101879f0 */ /* 0x000fe80008700818 */
[----:B------:R-:W-:Y:S01]  /*1a70*/  HGMMA.64x64x16.F32 R24, gdesc[UR32].tnspB, R24 ;  /* 0x40e00000201879f0 */ /* 0x000fe20008700818 */
[----:B------:R-:W-:-:S02]  /*1a80*/  UIADD3.64 UR32, UR16, 0x4, URZ ;  /* 0x0000000410207897 */ /* 0x000fc4000fffe03f */
[----:B------:R-:W-:-:S09]  /*1a90*/  UIADD3.64 UR34, UR18, 0x100, URZ ;  /* 0x0000010012227897 */ /* 0x000fd2000fffe03f */
[----:B------:R-:W-:Y:S01]  /*1aa0*/  HGMMA.64x64x16.F32 R24, gdesc[UR32].tnspB, R24 ;  /* 0x40e00000201879f0 */ /* 0x000fe20008700818 */
[----:B------:R-:W-:Y:S02]  /*1ab0*/  UIADD3.64 UR32, UR16, 0x1fe, URZ ;  /* 0x000001fe10207897 */ /* 0x000fe4000fffe03f */
[----:B------:R-:W-:-:S09]  /*1ac0*/  UIADD3.64 UR34, UR18, 0x180, URZ ;  /* 0x0000018012227897 */ /* 0x000fd2000fffe03f */
[----:B------:R-:W-:Y:S01]  /*1ad0*/  HGMMA.64x64x16.F32 R24, gdesc[UR32].tnspB, R24 ;  /* 0x40e00000201879f0 */ /* 0x000fe20008700818 */
[----:B------:R-:W-:Y:S02]  /*1ae0*/  UIADD3.64 UR32, UR16, 0x200, URZ ;  /* 0x0000020010207897 */ /* 0x000fe4000fffe03f */
[----:B------:R-:W-:-:S09]  /*1af0*/  UIADD3.64 UR34, UR18, 0x200, URZ ;  /* 0x0000020012227897 */ /* 0x000fd2000fffe03f */
[----:B------:R-:W-:Y:S01]  /*1b00*/  HGMMA.64x64x16.F32 R24, gdesc[UR32].tnspB, R24 ;  /* 0x40e00000201879f0 */ /* 0x000fe20008700818 */
[----:B------:R-:W-:Y:S02]  /*1b10*/  UIADD3.64 UR32, UR16, 0x202, URZ ;  /* 0x0000020210207897 */ /* 0x000fe4000fffe03f */
[----:B------:R-:W-:Y:S02]  /*1b20*/  UIADD3.64 UR34, UR18, 0x280, URZ ;  /* 0x0000028012227897 */ /* 0x000fe4000fffe03f */
[----:B------:R-:W-:Y:S02]  /*1b30*/  UIADD3.64 UR16, UR16, 0x204, URZ ;  /* 0x0000020410107897 */ /* 0x000fe4000fffe03f */
[----:B------:R-:W-:-:S05]  /*1b40*/  UIADD3.64 UR18, UR18, 0x300, URZ ;  /* 0x0000030012127897 */ /* 0x000fca000fffe03f */
[----:B------:R-:W-:Y:S04]  /*1b50*/  HGMMA.64x64x16.F32 R24, gdesc[UR32].tnspB, R24 ;  /* 0x40e00000201879f0 */ /* 0x000fe80008700818 */
[----:B------:R-:W-:Y:S01]  /*1b60*/  HGMMA.64x64x16.F32 R24, gdesc[UR16].tnspB, R24, gsb0 ;  /* 0x40e00000101879f0 */ /* 0x000fe20008000818 */
[----:B------:R-:W-:Y:S05]  /*1b70*/  @!P0 BRA `(.L_x_49) ;  /* 0xfffffff800cc8947 */ /* 0x000fea000383ffff */
.L_x_47:
[----:B------:R-:W-:Y:S02]  /*1b80*/  WARPGROUP.DEPBAR.LE gsb0, 0x0 ;  /* 0x00008000000079c5 */ /* 0x000fe40000010000 */
[----:B----4-:R-:W-:Y:S01]  /*1b90*/  BAR.SYNC.DEFER_BLOCKING 0x0 ;  /* 0x0000000000007b1d */ /* 0x010fe20000010000 */
[C---:B-1----:R-:W-:Y:S01]  /*1ba0*/  IMAD.SHL.U32 R2, R0.reuse, 0x80, RZ ;  /* 0x0000008000027824 */ /* 0x042fe200078e00ff */
[----:B------:R-:W-:Y:S01]  /*1bb0*/  F2FP.F16.F32.PACK_AB R24, R25, R24 ;  /* 0x000000181918723e */ /* 0x000fe200000000ff */
[----:B------:R-:W-:Y:S01]  /*1bc0*/  IMAD.SHL.U32 R3, R0, 0x40, RZ ;  /* 0x0000004000037824 */ /* 0x000fe200078e00ff */
[----:B------:R-:W-:Y:S02]  /*1bd0*/  F2FP.F16.F32.PACK_AB R25, R27, R26 ;  /* 0x0000001a1b19723e */ /* 0x000fe400000000ff */
[----:B------:R-:W-:Y:S02]  /*1be0*/  ELECT P0, URZ, PT ;  /* 0x00000000003f782f */ /* 0x000fe40003800000 */
[----:B------:R-:W-:Y:S01]  /*1bf0*/  LOP3.LUT R2, R2, 0x780, RZ, 0xc0, !PT ;  /* 0x0000078002027812 */ /* 0x000fe200078ec0ff */
[----:B------:R-:W-:Y:S01]  /*1c00*/  UMOV UR13, UR10 ;  /* 0x0000000a000d7c82 */ /* 0x000fe20008000000 */
[----:B------:R-:W-:Y:S01]  /*1c10*/  F2FP.F16.F32.PACK_AB R32, R33, R32 ;  /* 0x000000202120723e */ /* 0x000fe200000000ff */
[----:B------:R-:W-:Y:S01]  /*1c20*/  UMOV UR14, UR31 ;  /* 0x0000001f000e7c82 */ /* 0x000fe20008000000 */
[----:B-----5:R-:W-:Y:S01]  /*1c30*/  LOP3.LUT R4, R2, 0x1800, R3, 0xf8, !PT ;  /* 0x0000180002047812 */ /* 0x020fe200078ef803 */
[----:B------:R-:W-:Y:S01]  /*1c40*/  IMAD.SHL.U32 R2, R0, 0x10, RZ ;  /* 0x0000001000027824 */ /* 0x000fe200078e00ff */
[----:B------:R-:W-:-:S02]  /*1c50*/  F2FP.F16.F32.PACK_AB R26, R29, R28 ;  /* 0x0000001c1d1a723e */ /* 0x000fc400000000ff */
[----:B------:R-:W-:Y:S02]  /*1c60*/  F2FP.F16.F32.PACK_AB R27, R31, R30 ;  /* 0x0000001e1f1b723e */ /* 0x000fe400000000ff */
[----:B------:R-:W-:Y:S02]  /*1c70*/  LOP3.LUT R3, R2, 0x70, RZ, 0xc0, !PT ;  /* 0x0000007002037812 */ /* 0x000fe400078ec0ff */
[----:B------:R-:W-:Y:S02]  /*1c80*/  F2FP.F16.F32.PACK_AB R33, R35, R34 ;  /* 0x000000222321723e */ /* 0x000fe400000000ff */
[----:B------:R-:W-:Y:S02]  /*1c90*/  LOP3.LUT R3, R3, 0x10, R0, 0x78, !PT ;  /* 0x0000001003037812 */ /* 0x000fe400078e7800 */
[----:B------:R-:W-:Y:S01]  /*1ca0*/  F2FP.F16.F32.PACK_AB R40, R41, R40 ;  /* 0x000000282928723e */ /* 0x000fe200000000ff */
[----:B------:R-:W1:Y:S02]  /*1cb0*/  @!P2 SYNCS.CCTL.IV [UR12+0x20000] ;  /* 0x02000000ff00a9b1 */ /* 0x000e64000800000c */
[----:B-1----:R-:W-:Y:S01]  /*1cc0*/  BAR.SYNC.DEFER_BLOCKING 0x0 ;  /* 0x0000000000007b1d */ /* 0x002fe20000010000 */
[----:B------:R-:W-:-:S02]  /*1cd0*/  LOP3.LUT R3, R4, R3, RZ, 0xfc, !PT ;  /* 0x0000000304037212 */ /* 0x000fc400078efcff */
[----:B------:R-:W-:Y:S02]  /*1ce0*/  F2FP.F16.F32.PACK_AB R34, R37, R36 ;  /* 0x000000242522723e */ /* 0x000fe400000000ff */
[C---:B------:R-:W-:Y:S01]  /*1cf0*/  LOP3.LUT R2, R3.reuse, 0x20, RZ, 0x3c, !PT ;  /* 0x0000002003027812 */ /* 0x040fe200078e3cff */
[C---:B------:R-:W-:Y:S01]  /*1d00*/  VIADD R0, R3.reuse, UR12 ;  /* 0x0000000c03007c36 */ /* 0x040fe20008000000 */
[C---:B------:R-:W-:Y:S02]  /*1d10*/  LOP3.LUT R4, R3.reuse, 0x40, RZ, 0x3c, !PT ;  /* 0x0000004003047812 */ /* 0x040fe400078e3cff */
[----:B------:R-:W-:Y:S01]  /*1d20*/  LOP3.LUT R3, R3, 0x60, RZ, 0x3c, !PT ;  /* 0x0000006003037812 */ /* 0x000fe200078e3cff */
[----:B------:R-:W-:Y:S01]  /*1d30*/  VIADD R2, R2, UR12 ;  /* 0x0000000c02027c36 */ /* 0x000fe20008000000 */
[----:B------:R-:W-:Y:S01]  /*1d40*/  F2FP.F16.F32.PACK_AB R35, R39, R38 ;  /* 0x000000262723723e */ /* 0x000fe200000000ff */
[----:B------:R-:W-:Y:S01]  /*1d50*/  VIADD R4, R4, UR12 ;  /* 0x0000000c04047c36 */ /* 0x000fe20008000000 */
[----:B------:R-:W-:Y:S01]  /*1d60*/  F2FP.F16.F32.PACK_AB R41, R43, R42 ;  /* 0x0000002a2b29723e */ /* 0x000fe200000000ff */
[----:B------:R-:W-:Y:S01]  /*1d70*/  VIADD R3, R3, UR12 ;  /* 0x0000000c03037c36 */ /* 0x000fe20008000000 */
[----:B------:R-:W-:-:S02]  /*1d80*/  F2FP.F16.F32.PACK_AB R48, R49, R48 ;  /* 0x000000303130723e */ /* 0x000fc400000000ff */
[----:B------:R-:W-:Y:S02]  /*1d90*/  F2FP.F16.F32.PACK_AB R42, R45, R44 ;  /* 0x0000002c2d2a723e */ /* 0x000fe400000000ff */
[----:B------:R-:W-:Y:S02]  /*1da0*/  F2FP.F16.F32.PACK_AB R43, R47, R46 ;  /* 0x0000002e2f2b723e */ /* 0x000fe400000000ff */
[----:B------:R-:W-:Y:S02]  /*1db0*/  F2FP.F16.F32.PACK_AB R49, R51, R50 ;  /* 0x000000323331723e */ /* 0x000fe400000000ff */
[----:B------:R-:W-:Y:S01]  /*1dc0*/  F2FP.F16.F32.PACK_AB R50, R53, R52 ;  /* 0x000000343532723e */ /* 0x000fe200000000ff */
[----:B------:R-:W1:Y:S02]  /*1dd0*/  @!P2 SYNCS.CCTL.IV [UR12+0x20008] ;  /* 0x02000800ff00a9b1 */ /* 0x000e64000800000c */
[----:B-1----:R-:W-:Y:S01]  /*1de0*/  BAR.SYNC.DEFER_BLOCKING 0x0 ;  /* 0x0000000000007b1d */ /* 0x002fe20000010000 */
[----:B------:R-:W-:-:S02]  /*1df0*/  F2FP.F16.F32.PACK_AB R51, R55, R54 ;  /* 0x000000363733723e */ /* 0x000fc400000000ff */
[----:B------:R-:W-:-:S13]  /*1e00*/  ISETP.LT.U32.AND P0, PT, R6, 0x20, P0 ;  /* 0x000000200600780c */ /* 0x000fda0000701070 */
[----:B------:R-:W-:Y:S01]  /*1e10*/  VOTEU.ANY UP0, P0 ;  /* 0x00000000003f7886 */ /* 0x000fe20000000100 */
[----:B------:R-:W-:-:S04]  /*1e20*/  VOTEU.ANY UP1, P0 ;  /* 0x00000000003f7886 */ /* 0x000fc80000020100 */
[----:B--2---:R-:W-:Y:S01]  /*1e30*/  @UP0 UMOV UR6, UR24 ;  /* 0x0000001800060c82 */ /* 0x004fe20008000000 */
[----:B------:R-:W-:Y:S01]  /*1e40*/  @UP0 UMOV UR7, UR25 ;  /* 0x0000001900070c82 */ /* 0x000fe20008000000 */
[----:B------:R-:W1:Y:S02]  /*1e50*/  @!P2 SYNCS.CCTL.IV [UR12+0x20010] ;  /* 0x02001000ff00a9b1 */ /* 0x000e64000800000c */
[----:B-1----:R-:W-:Y:S06]  /*1e60*/  BAR.SYNC.DEFER_BLOCKING 0x0 ;  /* 0x0000000000007b1d */ /* 0x002fec0000010000 */
[----:B------:R-:W1:Y:S02]  /*1e70*/  @!P2 SYNCS.CCTL.IV [UR12+0x20018] ;  /* 0x02001800ff00a9b1 */ /* 0x000e64000800000c */
[----:B-1----:R-:W-:Y:S04]  /*1e80*/  STSM.16.M88.4 [R0], R24 ;  /* 0x0000001800007844 */ /* 0x002fe80000000200 */
[----:B------:R-:W-:Y:S04]  /*1e90*/  STSM.16.M88.4 [R2], R32 ;  /* 0x0000002002007844 */ /* 0x000fe80000000200 */
[----:B------:R-:W-:Y:S04]  /*1ea0*/  STSM.16.M88.4 [R4], R40 ;  /* 0x0000002804007844 */ /* 0x000fe80000000200 */
[----:B------:R-:W-:Y:S01]  /*1eb0*/  STSM.16.M88.4 [R3], R48 ;  /* 0x0000003003007844 */ /* 0x000fe20000000200 */
[----:B------:R1:W-:Y:S06]  /*1ec0*/  MEMBAR.ALL.CTA ;  /* 0x0000000000007992 */ /* 0x0003ec0000008000 */
[----:B-1----:R-:W1:Y:S02]  /*1ed0*/  FENCE.VIEW.ASYNC.S ;  /* 0x00000000000073c6 */ /* 0x002e640000000000 */
[----:B-1----:R-:W-:Y:S06]  /*1ee0*/  BAR.SYNC.DEFER_BLOCKING 0x0 ;  /* 0x0000000000007b1d */ /* 0x002fec0000010000 */
[----:B------:R1:W-:Y:S01]  /*1ef0*/  @UP1 UTMASTG.2D [UR12], [UR6] ;  /* 0x0000000c060013b5 */ /* 0x0003e20008008000 */
[----:B------:R0:W-:Y:S01]  /*1f00*/  UTMACMDFLUSH ;  /* 0x00000000000079b7 */ /* 0x0001e20000000000 */
[----:B------:R-:W-:-:S04]  /*1f10*/  DEPBAR.LE SB0, 0x0 ;  /* 0x000080000000791a */ /* 0x000fc80000000000 */
[----:B------:R-:W-:Y:S06]  /*1f20*/  BAR.SYNC.DEFER_BLOCKING 0x0 ;  /* 0x0000000000007b1d */ /* 0x000fec0000010000 */
[----:B-1----:R-:W-:Y:S05]  /*1f30*/  EXIT ;  /* 0x000000000000794d */ /* 0x002fea0003800000 */
.L_x_48:
[----:B------:R-:W1:Y:S02]  /*1f40*/  SYNCS.PHASECHK.TRANS64.TRYWAIT P0, [UR18+0x20000], R2 ;  /* 0x02000002ff0075a7 */ /* 0x000e640008000152 */
[----:B-1----:R-:W-:Y:S05]  /*1f50*/  @!P0 BRA `(.L_x_48) ;  /* 0xfffffffc00f88947 */ /* 0x002fea000383ffff */
[----:B------:R-:W-:Y:S05]  /*1f60*/  BRA `(.L_x_50) ;  /* 0xfffffff800587947 */ /* 0x000fea000383ffff */
.L_x_51:
[----:B------:R-:W-:-:S00]  /*1f70*/  BRA `(.L_x_51) ;  /* 0xfffffffc00fc7947 */ /* 0x000fc0000383ffff */
[----:B------:R-:W-:-:S00]  /*1f80*/  NOP ;  /* 0x0000000000007918 */ /* 0x000fc00000000000 */
[----:B------:R-:W-:-:S00]  /*1f90*/  NOP ;  /* 0x0000000000007918 */ /* 0x000fc00000000000 */
[----:B------:R-:W-:-:S00]  /*1fa0*/  NOP ;  /* 0x0000000000007918 */ /* 0x000fc00000000000 */
[----:B------:R-:W-:-:S00]  /*1fb0*/  NOP ;  /* 0x0000000000007918 */ /* 0x000fc00000000000 */
[----:B------:R-:W-:-:S00]  /*1fc0*/  NOP ;  /* 0x0000000000007918 */ /* 0x000fc00000000000 */
[----:B------:R-:W-:-:S00]  /*1fd0*/  NOP ;  /* 0x0000000000007918 */ /* 0x000fc00000000000 */
[----:B------:R-:W-:-:S00]  /*1fe0*/  NOP ;  /* 0x0000000000007918 */ /* 0x000fc00000000000 */
[----:B------:R-:W-:-:S00]  /*1ff0*/  NOP ;  /* 0x0000000000007918 */ /* 0x000fc00000000000 */
.L_x_52:


//--------------------- .nv.shared.gluon_wgmma    --------------------------
	.section	.nv.shared.gluon_wgmma,"aw",@nobits
	.sectionflags	@""
	.align	16
	.zero		1024


//--------------------- .nv.shared.reserved.0     --------------------------
	.section	.nv.shared.reserved.0,"aw",@nobits
	.weak		__nv_reservedSMEM_offset_0_alias
	.size		__nv_reservedSMEM_offset_0_alias, 0, 0
	.other		__nv_reservedSMEM_offset_0_alias,@"STO_CUDA_RESERVED_SHARED STV_DEFAULT"
__nv_reservedSMEM_offset_0_alias:
	.zero		0


//--------------------- .nv.constant0.gluon_wgmma --------------------------
	.section	.nv.constant0.gluon_wgmma,"a",@progbits
	.sectionflags	@""
	.align	4
.nv.constant0.gluon_wgmma:
	.zero		608


//--------------------- SYMBOLS --------------------------

	.type		.nv.reservedSmem.offset0,@object
	.size		.nv.reservedSmem.offset0,0x4
